// auto-generated by cutlass_sweep.gemm — config: {"arch": "sm_100", "cluster_m": 1, "cluster_n": 1, "dtype": "e4m3", "dtype_b": "e4m3", "layout": "nt", "stages": 2, "tile_k": 64, "tile_m": 128, "tile_n": 256}
#include "cutlass/cutlass.h"
#include "cutlass/gemm/collective/collective_builder.hpp"
#include "cutlass/gemm/device/gemm_universal_adapter.h"
#include "cutlass/gemm/kernel/gemm_universal.hpp"
#include "cutlass/epilogue/collective/collective_builder.hpp"

using ElemA = cutlass::float_e4m3_t;
using ElemB = cutlass::float_e4m3_t;
using ElemCD = cutlass::float_e4m3_t;
using Acc  = float;
using TileShape    = cute::Shape<cute::_128, cute::_256, cute::_64>;
using ClusterShape = cute::Shape<cute::_1, cute::_1, cute::_1>;

using CollectiveEpilogue = typename cutlass::epilogue::collective::CollectiveBuilder<
    cutlass::arch::Sm100, cutlass::arch::OpClassTensorOp,
    TileShape, ClusterShape,
    cutlass::epilogue::collective::EpilogueTileAuto,
    Acc, Acc,
    ElemCD, cutlass::layout::RowMajor, 128 / cutlass::sizeof_bits<ElemCD>::value,
    ElemCD, cutlass::layout::RowMajor, 128 / cutlass::sizeof_bits<ElemCD>::value,
    cutlass::epilogue::collective::EpilogueScheduleAuto
  >::CollectiveOp;

using CollectiveMainloop = typename cutlass::gemm::collective::CollectiveBuilder<
    cutlass::arch::Sm100, cutlass::arch::OpClassTensorOp,
    ElemA, cutlass::layout::RowMajor, 128 / cutlass::sizeof_bits<ElemA>::value,
    ElemB, cutlass::layout::ColumnMajor, 128 / cutlass::sizeof_bits<ElemB>::value,
    Acc,
    TileShape, ClusterShape,
    cutlass::gemm::collective::StageCount<2>,
    cutlass::gemm::collective::KernelScheduleAuto
  >::CollectiveOp;

using GemmKernel = cutlass::gemm::kernel::GemmUniversal<
    cute::Shape<int,int,int,int>,
    CollectiveMainloop,
    CollectiveEpilogue
>;
using Gemm = cutlass::gemm::device::GemmUniversalAdapter<GemmKernel>;

// Force the device kernel symbol into the cubin without needing a host main.
auto* _anchor = &cutlass::device_kernel<GemmKernel>;


// ===== COMPILED SASS (sm_100a) =====

	.target	sm_100a

	.elftype	@"ET_EXEC"


//--------------------- .note.nv.tkinfo           --------------------------
	.section	.note.nv.tkinfo,"",@"SHT_NOTE"
	.sectionflags	@"SHF_NOTE_NV_TKINFO"
	.tkinfo
        /*0018*/ 	.word	0x00000002
        /*0030*/ 	.string	""
        /*0030*/ 	.string	"ptxas"
        /*0030*/ 	.string	"Cuda compilation tools, release 13.0, V13.0.88"
        /*0030*/ 	.string	"Build cuda_13.0.r13.0/compiler.36424714_0"
        /*0030*/ 	.string	"-arch sm_100a -m 64 "



//--------------------- .note.nv.cuinfo           --------------------------
	.section	.note.nv.cuinfo,"",@"SHT_NOTE"
	.sectionflags	@"SHF_NOTE_NV_CUINFO"
        /*0018*/ 	.short	0x0002
        /*001a*/ 	.short	0x0064
        /*001c*/ 	.short	0x0082
	.zero		2


//--------------------- .nv.info                  --------------------------
	.section	.nv.info,"",@"SHT_CUDA_INFO"
	.align	4


	//----- nvinfo : EIATTR_REGCOUNT
	.align		4
        /*0000*/ 	.byte	0x04, 0x2f
        /*0002*/ 	.short	(.L_20 - .L_19)
	.align		4
.L_19:
        /*0004*/ 	.word	index@(_ZN7cutlass13device_kernelINS_4gemm6kernel13GemmUniversalIN4cute5tupleIJiiiiEEENS1_10collective13CollectiveMmaINS1_35MainloopSm100TmaUmmaWarpSpecializedILi2ELi2ELi2ENS5_IJNS4_1CILi1EEESB_SB_EEEEENS5_IJNSA_ILi128EEENSA_ILi256EEENSA_ILi64EEEEEENS_12float_e4m3_tENS5_IJlSB_lEEESI_SJ_NS4_8TiledMMAINS4_8MMA_AtomIJNS4_10MMA_TraitsINS4_19SM100_MMA_F8F6F4_SSEJSI_SI_fSE_SF_NS4_17integral_constantINS4_4UMMA5MajorELSQ_0EEESR_NSO_INSP_7ScaleInELSS_0EEEST_EEEEEENS4_6LayoutISC_NS5_IJNSA_ILi0EEESX_SX_EEEEENS5_IJNS4_10UnderscoreES10_S10_EEEEENS4_13SM90_TMA_LOADENS4_14ComposedLayoutINS4_7SwizzleILi2ELi4ELi3EEENS4_18smem_ptr_flag_bitsILi8EEENSW_INS5_IJNSA_ILi8EEESG_EEENS5_IJSG_SB_EEEEEEEvNS4_8identityES13_S1D_vS1E_EENS_8epilogue10collective18CollectiveEpilogueINS1G_23Sm100TmaWarpSpecializedILi4ELi2ELi64ELb0ELb0EEEJSH_NS5_IJNSW_ISE_SB_EENSW_ISG_SB_EEEEESI_SJ_SI_SJ_NS1G_6fusion15FusionCallbacksIS1K_NS1O_17LinearCombinationISI_fSI_fLNS_15FloatRoundStyleE2EEESH_S1N_JEEENS4_5SM1004TMEM4LOAD26SM100_TMEM_LOAD_32dp32b64xES13_S1D_NS4_39AutoVectorizingCopyWithAssumedAlignmentILi128EEENS4_14SM90_TMA_STOREES1D_S1Z_S1Z_EEEvvEEEEvNT_6ParamsE)
        /*0008*/ 	.word	0x000000e0


	//----- nvinfo : EIATTR_FRAME_SIZE
	.align		4
.L_20:
        /*000c*/ 	.byte	0x04, 0x11
        /*000e*/ 	.short	(.L_22 - .L_21)
	.align		4
.L_21:
        /*0010*/ 	.word	index@($__internal_2_$__cuda_sm10x_tcgen05_guardrail_trap_unallocated_columns_being_dealloced)
        /*0014*/ 	.word	0x00000000


	//----- nvinfo : EIATTR_FRAME_SIZE
	.align		4
.L_22:
        /*0018*/ 	.byte	0x04, 0x11
        /*001a*/ 	.short	(.L_24 - .L_23)
	.align		4
.L_23:
        /*001c*/ 	.word	index@($__internal_1_$__cuda_sm10x_tcgen05_guardrail_trap_phase_invalid_during_alloc)
        /*0020*/ 	.word	0x00000000


	//----- nvinfo : EIATTR_FRAME_SIZE
	.align		4
.L_24:
        /*0024*/ 	.byte	0x04, 0x11
        /*0026*/ 	.short	(.L_26 - .L_25)
	.align		4
.L_25:
        /*0028*/ 	.word	index@($__internal_0_$__cuda_sm10x_tcgen05_guardrail_trap_col_being_dealloced_not_returned_by_alloc)
        /*002c*/ 	.word	0x00000000


	//----- nvinfo : EIATTR_FRAME_SIZE
	.align		4
.L_26:
        /*0030*/ 	.byte	0x04, 0x11
        /*0032*/ 	.short	(.L_28 - .L_27)
	.align		4
.L_27:
        /*0034*/ 	.word	index@(_ZN7cutlass13device_kernelINS_4gemm6kernel13GemmUniversalIN4cute5tupleIJiiiiEEENS1_10collective13CollectiveMmaINS1_35MainloopSm100TmaUmmaWarpSpecializedILi2ELi2ELi2ENS5_IJNS4_1CILi1EEESB_SB_EEEEENS5_IJNSA_ILi128EEENSA_ILi256EEENSA_ILi64EEEEEENS_12float_e4m3_tENS5_IJlSB_lEEESI_SJ_NS4_8TiledMMAINS4_8MMA_AtomIJNS4_10MMA_TraitsINS4_19SM100_MMA_F8F6F4_SSEJSI_SI_fSE_SF_NS4_17integral_constantINS4_4UMMA5MajorELSQ_0EEESR_NSO_INSP_7ScaleInELSS_0EEEST_EEEEEENS4_6LayoutISC_NS5_IJNSA_ILi0EEESX_SX_EEEEENS5_IJNS4_10UnderscoreES10_S10_EEEEENS4_13SM90_TMA_LOADENS4_14ComposedLayoutINS4_7SwizzleILi2ELi4ELi3EEENS4_18smem_ptr_flag_bitsILi8EEENSW_INS5_IJNSA_ILi8EEESG_EEENS5_IJSG_SB_EEEEEEEvNS4_8identityES13_S1D_vS1E_EENS_8epilogue10collective18CollectiveEpilogueINS1G_23Sm100TmaWarpSpecializedILi4ELi2ELi64ELb0ELb0EEEJSH_NS5_IJNSW_ISE_SB_EENSW_ISG_SB_EEEEESI_SJ_SI_SJ_NS1G_6fusion15FusionCallbacksIS1K_NS1O_17LinearCombinationISI_fSI_fLNS_15FloatRoundStyleE2EEESH_S1N_JEEENS4_5SM1004TMEM4LOAD26SM100_TMEM_LOAD_32dp32b64xES13_S1D_NS4_39AutoVectorizingCopyWithAssumedAlignmentILi128EEENS4_14SM90_TMA_STOREES1D_S1Z_S1Z_EEEvvEEEEvNT_6ParamsE)
        /*0038*/ 	.word	0x00000000


	//----- nvinfo : EIATTR_MIN_STACK_SIZE
	.align		4
.L_28:
        /*003c*/ 	.byte	0x04, 0x12
        /*003e*/ 	.short	(.L_30 - .L_29)
	.align		4
.L_29:
        /*0040*/ 	.word	index@(_ZN7cutlass13device_kernelINS_4gemm6kernel13GemmUniversalIN4cute5tupleIJiiiiEEENS1_10collective13CollectiveMmaINS1_35MainloopSm100TmaUmmaWarpSpecializedILi2ELi2ELi2ENS5_IJNS4_1CILi1EEESB_SB_EEEEENS5_IJNSA_ILi128EEENSA_ILi256EEENSA_ILi64EEEEEENS_12float_e4m3_tENS5_IJlSB_lEEESI_SJ_NS4_8TiledMMAINS4_8MMA_AtomIJNS4_10MMA_TraitsINS4_19SM100_MMA_F8F6F4_SSEJSI_SI_fSE_SF_NS4_17integral_constantINS4_4UMMA5MajorELSQ_0EEESR_NSO_INSP_7ScaleInELSS_0EEEST_EEEEEENS4_6LayoutISC_NS5_IJNSA_ILi0EEESX_SX_EEEEENS5_IJNS4_10UnderscoreES10_S10_EEEEENS4_13SM90_TMA_LOADENS4_14ComposedLayoutINS4_7SwizzleILi2ELi4ELi3EEENS4_18smem_ptr_flag_bitsILi8EEENSW_INS5_IJNSA_ILi8EEESG_EEENS5_IJSG_SB_EEEEEEEvNS4_8identityES13_S1D_vS1E_EENS_8epilogue10collective18CollectiveEpilogueINS1G_23Sm100TmaWarpSpecializedILi4ELi2ELi64ELb0ELb0EEEJSH_NS5_IJNSW_ISE_SB_EENSW_ISG_SB_EEEEESI_SJ_SI_SJ_NS1G_6fusion15FusionCallbacksIS1K_NS1O_17LinearCombinationISI_fSI_fLNS_15FloatRoundStyleE2EEESH_S1N_JEEENS4_5SM1004TMEM4LOAD26SM100_TMEM_LOAD_32dp32b64xES13_S1D_NS4_39AutoVectorizingCopyWithAssumedAlignmentILi128EEENS4_14SM90_TMA_STOREES1D_S1Z_S1Z_EEEvvEEEEvNT_6ParamsE)
        /*0044*/ 	.word	0x00000000
.L_30:


//--------------------- .nv.compat                --------------------------
	.section	.nv.compat,"",@"SHT_CUDA_COMPAT_INFO"
	.align	4
        /*0000*/ 	.byte	0x02, 0x09, 0x01, 0x00, 0x02, 0x02, 0x02, 0x00, 0x02, 0x05, 0x05, 0x00, 0x03, 0x07, 0x01, 0x01
        /*0010*/ 	.byte	0x02, 0x03, 0x01, 0x00, 0x02, 0x06, 0x01, 0x00, 0x04, 0x0b, 0x08, 0x00, 0x09, 0x00, 0x00, 0x00
        /*0020*/ 	.byte	0x00, 0x00, 0x00, 0x00


//--------------------- .nv.info._ZN7cutlass13device_kernelINS_4gemm6kernel13GemmUniversalIN4cute5tupleIJiiiiEEENS1_10collective13CollectiveMmaINS1_35MainloopSm100TmaUmmaWarpSpecializedILi2ELi2ELi2ENS5_IJNS4_1CILi1EEESB_SB_EEEEENS5_IJNSA_ILi128EEENSA_ILi256EEENSA_ILi64EEEEEENS_12float_e4m3_tENS5_IJlSB_lEEESI_SJ_NS4_8TiledMMAINS4_8MMA_AtomIJNS4_10MMA_TraitsINS4_19SM100_MMA_F8F6F4_SSEJSI_SI_fSE_SF_NS4_17integral_constantINS4_4UMMA5MajorELSQ_0EEESR_NSO_INSP_7ScaleInELSS_0EEEST_EEEEEENS4_6LayoutISC_NS5_IJNSA_ILi0EEESX_SX_EEEEENS5_IJNS4_10UnderscoreES10_S10_EEEEENS4_13SM90_TMA_LOADENS4_14ComposedLayoutINS4_7SwizzleILi2ELi4ELi3EEENS4_18smem_ptr_flag_bitsILi8EEENSW_INS5_IJNSA_ILi8EEESG_EEENS5_IJSG_SB_EEEEEEEvNS4_8identityES13_S1D_vS1E_EENS_8epilogue10collective18CollectiveEpilogueINS1G_23Sm100TmaWarpSpecializedILi4ELi2ELi64ELb0ELb0EEEJSH_NS5_IJNSW_ISE_SB_EENSW_ISG_SB_EEEEESI_SJ_SI_SJ_NS1G_6fusion15FusionCallbacksIS1K_NS1O_17LinearCombinationISI_fSI_fLNS_15FloatRoundStyleE2EEESH_S1N_JEEENS4_5SM1004TMEM4LOAD26SM100_TMEM_LOAD_32dp32b64xES13_S1D_NS4_39AutoVectorizingCopyWithAssumedAlignmentILi128EEENS4_14SM90_TMA_STOREES1D_S1Z_S1Z_EEEvvEEEEvNT_6ParamsE --------------------------
	.section	.nv.info._ZN7cutlass13device_kernelINS_4gemm6kernel13GemmUniversalIN4cute5tupleIJiiiiEEENS1_10collective13CollectiveMmaINS1_35MainloopSm100TmaUmmaWarpSpecializedILi2ELi2ELi2ENS5_IJNS4_1CILi1EEESB_SB_EEEEENS5_IJNSA_ILi128EEENSA_ILi256EEENSA_ILi64EEEEEENS_12float_e4m3_tENS5_IJlSB_lEEESI_SJ_NS4_8TiledMMAINS4_8MMA_AtomIJNS4_10MMA_TraitsINS4_19SM100_MMA_F8F6F4_SSEJSI_SI_fSE_SF_NS4_17integral_constantINS4_4UMMA5MajorELSQ_0EEESR_NSO_INSP_7ScaleInELSS_0EEEST_EEEEEENS4_6LayoutISC_NS5_IJNSA_ILi0EEESX_SX_EEEEENS5_IJNS4_10UnderscoreES10_S10_EEEEENS4_13SM90_TMA_LOADENS4_14ComposedLayoutINS4_7SwizzleILi2ELi4ELi3EEENS4_18smem_ptr_flag_bitsILi8EEENSW_INS5_IJNSA_ILi8EEESG_EEENS5_IJSG_SB_EEEEEEEvNS4_8identityES13_S1D_vS1E_EENS_8epilogue10collective18CollectiveEpilogueINS1G_23Sm100TmaWarpSpecializedILi4ELi2ELi64ELb0ELb0EEEJSH_NS5_IJNSW_ISE_SB_EENSW_ISG_SB_EEEEESI_SJ_SI_SJ_NS1G_6fusion15FusionCallbacksIS1K_NS1O_17LinearCombinationISI_fSI_fLNS_15FloatRoundStyleE2EEESH_S1N_JEEENS4_5SM1004TMEM4LOAD26SM100_TMEM_LOAD_32dp32b64xES13_S1D_NS4_39AutoVectorizingCopyWithAssumedAlignmentILi128EEENS4_14SM90_TMA_STOREES1D_S1Z_S1Z_EEEvvEEEEvNT_6ParamsE,"",@"SHT_CUDA_INFO"
	.sectionflags	@""
	.align	4


	//----- nvinfo : EIATTR_CUDA_API_VERSION
	.align		4
        /*0000*/ 	.byte	0x04, 0x37
        /*0002*/ 	.short	(.L_32 - .L_31)
.L_31:
        /*0004*/ 	.word	0x00000082


	//----- nvinfo : EIATTR_KPARAM_INFO
	.align		4
.L_32:
        /*0008*/ 	.byte	0x04, 0x17
        /*000a*/ 	.short	(.L_34 - .L_33)
.L_33:
        /*000c*/ 	.word	0x00000000
        /*0010*/ 	.short	0x0000
        /*0012*/ 	.short	0x0000
        /*0014*/ 	.byte	0x00, 0xf0, 0x01, 0x20


	//----- nvinfo : EIATTR_AT_ENTRY_FRAGMENTS
	.align		4
.L_34:
        /*0018*/ 	.byte	0x04, 0x4f
        /*001a*/ 	.short	(.L_36 - .L_35)


	//   ....[0]....
.L_35:
        /*001c*/ 	.word	0x00000006


	//----- nvinfo : EIATTR_RESERVED_SMEM_USED
	.align		4
.L_36:
        /*0020*/ 	.byte	0x01, 0x41
	.zero		2


	//----- nvinfo : EIATTR_SPARSE_MMA_MASK
	.align		4
        /*0024*/ 	.byte	0x03, 0x50
        /*0026*/ 	.short	0x0000


	//----- nvinfo : EIATTR_TCGEN05_1CTA_USED
	.align		4
        /*0028*/ 	.byte	0x01, 0x51
	.zero		2


	//----- nvinfo : EIATTR_MAXREG_COUNT
	.align		4
        /*002c*/ 	.byte	0x03, 0x1b
        /*002e*/ 	.short	0x00ff


	//----- nvinfo : EIATTR_NUM_BARRIERS
	.align		4
        /*0030*/ 	.byte	0x02, 0x4c
        /*0032*/ 	.byte	0x07
	.zero		1


	//----- nvinfo : EIATTR_EXTERNS
	.align		4
        /*0034*/ 	.byte	0x04, 0x0f
        /*0036*/ 	.short	(.L_38 - .L_37)


	//   ....[0]....
	.align		4
.L_37:
        /*0038*/ 	.word	index@(__assertfail)


	//----- nvinfo : EIATTR_MERCURY_ISA_VERSION
	.align		4
.L_38:
        /*003c*/ 	.byte	0x03, 0x5f
        /*003e*/ 	.short	0x0101


	//----- nvinfo : EIATTR_INT_WARP_WIDE_INSTR_OFFSETS
	.align		4
        /*0040*/ 	.byte	0x04, 0x31
        /*0042*/ 	.short	(.L_40 - .L_39)


	//   ....[0]....
.L_39:
        /*0044*/ 	.word	0x00001d60


	//   ....[1]....
        /*0048*/ 	.word	0x00003490


	//   ....[2]....
        /*004c*/ 	.word	0x000034b0


	//   ....[3]....
        /*0050*/ 	.word	0x000034e0


	//   ....[4]....
        /*0054*/ 	.word	0x00003e20


	//   ....[5]....
        /*0058*/ 	.word	0x00003e90


	//   ....[6]....
        /*005c*/ 	.word	0x00003f70


	//   ....[7]....
        /*0060*/ 	.word	0x00003ff0


	//   ....[8]....
        /*0064*/ 	.word	0x00004100


	//   ....[9]....
        /*0068*/ 	.word	0x00004190


	//   ....[10]....
        /*006c*/ 	.word	0x00004370


	//   ....[11]....
        /*0070*/ 	.word	0x000044d0


	//----- nvinfo : EIATTR_COOP_GROUP_MASK_REGIDS
	.align		4
.L_40:
        /*0074*/ 	.byte	0x04, 0x29
        /*0076*/ 	.short	(.L_42 - .L_41)


	//   ....[0]....
.L_41:
        /*0078*/ 	.word	0xffffffff


	//   ....[1]....
        /*007c*/ 	.word	0xffffffff


	//   ....[2]....
        /*0080*/ 	.word	0xffffffff


	//   ....[3]....
        /*0084*/ 	.word	0xffffffff


	//   ....[4]....
        /*0088*/ 	.word	0xffffffff


	//   ....[5]....
        /*008c*/ 	.word	0xffffffff


	//   ....[6]....
        /*0090*/ 	.word	0xffffffff


	//   ....[7]....
        /*0094*/ 	.word	0xffffffff


	//   ....[8]....
        /*0098*/ 	.word	0xffffffff


	//   ....[9]....
        /*009c*/ 	.word	0xffffffff


	//   ....[10]....
        /*00a0*/ 	.word	0xffffffff


	//   ....[11]....
        /*00a4*/ 	.word	0xffffffff


	//   ....[12]....
        /*00a8*/ 	.word	0xffffffff


	//----- nvinfo : EIATTR_COOP_GROUP_INSTR_OFFSETS
	.align		4
.L_42:
        /*00ac*/ 	.byte	0x04, 0x28
        /*00ae*/ 	.short	(.L_44 - .L_43)


	//   ....[0]....
.L_43:
        /*00b0*/ 	.word	0x00000090


	//   ....[1]....
        /*00b4*/ 	.word	0x000004d0


	//   ....[2]....
        /*00b8*/ 	.word	0x00000600


	//   ....[3]....
        /*00bc*/ 	.word	0x000007a0


	//   ....[4]....
        /*00c0*/ 	.word	0x000008a0


	//   ....[5]....
        /*00c4*/ 	.word	0x00000a10


	//   ....[6]....
        /*00c8*/ 	.word	0x00000b70


	//   ....[7]....
        /*00cc*/ 	.word	0x00001c40


	//   ....[8]....
        /*00d0*/ 	.word	0x00002900


	//   ....[9]....
        /*00d4*/ 	.word	0x00002b10


	//   ....[10]....
        /*00d8*/ 	.word	0x00002b40


	//   ....[11]....
        /*00dc*/ 	.word	0x00003370


	//   ....[12]....
        /*00e0*/ 	.word	0x000035a0


	//----- nvinfo : EIATTR_VRC_CTA_INIT_COUNT
	.align		4
.L_44:
        /*00e4*/ 	.byte	0x02, 0x4a
        /*00e6*/ 	.byte	0x80
	.zero		1


	//----- nvinfo : EIATTR_SYSCALL_OFFSETS
	.align		4
        /*00e8*/ 	.byte	0x04, 0x46
        /*00ea*/ 	.short	(.L_46 - .L_45)


	//   ....[0]....
.L_45:
        /*00ec*/ 	.word	0x00004f40


	//   ....[1]....
        /*00f0*/ 	.word	0x00005080


	//   ....[2]....
        /*00f4*/ 	.word	0x000058e0


	//   ....[3]....
        /*00f8*/ 	.word	0x00006f00


	//   ....[4]....
        /*00fc*/ 	.word	0x000084b0


	//   ....[5]....
        /*0100*/ 	.word	0x00009a80


	//----- nvinfo : EIATTR_MBARRIER_INSTR_OFFSETS
	.align		4
.L_46:
        /*0104*/ 	.byte	0x04, 0x39
        /*0106*/ 	.short	(.L_48 - .L_47)


	//   ....[0]....
.L_47:
        /*0108*/ 	.word	0x000005b0
        /*010c*/ 	.word	0x000000ff
        /*0110*/ 	.word	0x00000000
        /*0114*/ 	.short	0x0100
        /*0116*/ 	.byte	0x05
	.zero		1


	//   ....[1]....
        /*0118*/ 	.word	0x000005c0
        /*011c*/ 	.word	0x000000ff
        /*0120*/ 	.word	0x00000010
        /*0124*/ 	.short	0x0100
        /*0126*/ 	.byte	0x05
	.zero		1


	//   ....[2]....
        /*0128*/ 	.word	0x000005d0
        /*012c*/ 	.word	0x000000ff
        /*0130*/ 	.word	0x00000008
        /*0134*/ 	.short	0x0100
        /*0136*/ 	.byte	0x05
	.zero		1


	//   ....[3]....
        /*0138*/ 	.word	0x000005e0
        /*013c*/ 	.word	0x000000ff
        /*0140*/ 	.word	0x00000018
        /*0144*/ 	.short	0x0100
        /*0146*/ 	.byte	0x05
	.zero		1


	//   ....[4]....
        /*0148*/ 	.word	0x00000710
        /*014c*/ 	.word	0x000000ff
        /*0150*/ 	.word	0x00000020
        /*0154*/ 	.short	0x0100
        /*0156*/ 	.byte	0x07
	.zero		1


	//   ....[5]....
        /*0158*/ 	.word	0x00000720
        /*015c*/ 	.word	0x000000ff
        /*0160*/ 	.word	0x00000040
        /*0164*/ 	.short	0x0100
        /*0166*/ 	.byte	0x07
	.zero		1


	//   ....[6]....
        /*0168*/ 	.word	0x00000730
        /*016c*/ 	.word	0x000000ff
        /*0170*/ 	.word	0x00000028
        /*0174*/ 	.short	0x0100
        /*0176*/ 	.byte	0x07
	.zero		1


	//   ....[7]....
        /*0178*/ 	.word	0x00000740
        /*017c*/ 	.word	0x000000ff
        /*0180*/ 	.word	0x00000048
        /*0184*/ 	.short	0x0100
        /*0186*/ 	.byte	0x07
	.zero		1


	//   ....[8]....
        /*0188*/ 	.word	0x00000750
        /*018c*/ 	.word	0x000000ff
        /*0190*/ 	.word	0x00000030
        /*0194*/ 	.short	0x0100
        /*0196*/ 	.byte	0x07
	.zero		1


	//   ....[9]....
        /*0198*/ 	.word	0x00000760
        /*019c*/ 	.word	0x000000ff
        /*01a0*/ 	.word	0x00000050
        /*01a4*/ 	.short	0x0100
        /*01a6*/ 	.byte	0x07
	.zero		1


	//   ....[10]....
        /*01a8*/ 	.word	0x00000770
        /*01ac*/ 	.word	0x000000ff
        /*01b0*/ 	.word	0x00000038
        /*01b4*/ 	.short	0x0100
        /*01b6*/ 	.byte	0x07
	.zero		1


	//   ....[11]....
        /*01b8*/ 	.word	0x00000780
        /*01bc*/ 	.word	0x000000ff
        /*01c0*/ 	.word	0x00000058
        /*01c4*/ 	.short	0x0100
        /*01c6*/ 	.byte	0x07
	.zero		1


	//   ....[12]....
        /*01c8*/ 	.word	0x00000870
        /*01cc*/ 	.word	0x000000ff
        /*01d0*/ 	.word	0x00000060
        /*01d4*/ 	.short	0x0100
        /*01d6*/ 	.byte	0x05
	.zero		1


	//   ....[13]....
        /*01d8*/ 	.word	0x00000880
        /*01dc*/ 	.word	0x000000ff
        /*01e0*/ 	.word	0x00000068
        /*01e4*/ 	.short	0x0100
        /*01e6*/ 	.byte	0x05
	.zero		1


	//   ....[14]....
        /*01e8*/ 	.word	0x000009c0
        /*01ec*/ 	.word	0x000000ff
        /*01f0*/ 	.word	0x00000070
        /*01f4*/ 	.short	0x0100
        /*01f6*/ 	.byte	0x05
	.zero		1


	//   ....[15]....
        /*01f8*/ 	.word	0x000009d0
        /*01fc*/ 	.word	0x000000ff
        /*0200*/ 	.word	0x00000080
        /*0204*/ 	.short	0x0100
        /*0206*/ 	.byte	0x05
	.zero		1


	//   ....[16]....
        /*0208*/ 	.word	0x000009e0
        /*020c*/ 	.word	0x000000ff
        /*0210*/ 	.word	0x00000078
        /*0214*/ 	.short	0x0100
        /*0216*/ 	.byte	0x05
	.zero		1


	//   ....[17]....
        /*0218*/ 	.word	0x000009f0
        /*021c*/ 	.word	0x000000ff
        /*0220*/ 	.word	0x00000088
        /*0224*/ 	.short	0x0100
        /*0226*/ 	.byte	0x05
	.zero		1


	//   ....[18]....
        /*0228*/ 	.word	0x00000b20
        /*022c*/ 	.word	0x000000ff
        /*0230*/ 	.word	0x00000090
        /*0234*/ 	.short	0x0100
        /*0236*/ 	.byte	0x07
	.zero		1


	//   ....[19]....
        /*0238*/ 	.word	0x00000b30
        /*023c*/ 	.word	0x000000ff
        /*0240*/ 	.word	0x000000a0
        /*0244*/ 	.short	0x0100
        /*0246*/ 	.byte	0x07
	.zero		1


	//   ....[20]....
        /*0248*/ 	.word	0x00000b40
        /*024c*/ 	.word	0x000000ff
        /*0250*/ 	.word	0x00000098
        /*0254*/ 	.short	0x0100
        /*0256*/ 	.byte	0x07
	.zero		1


	//   ....[21]....
        /*0258*/ 	.word	0x00000b50
        /*025c*/ 	.word	0x000000ff
        /*0260*/ 	.word	0x000000a8
        /*0264*/ 	.short	0x0100
        /*0266*/ 	.byte	0x07
	.zero		1


	//   ....[22]....
        /*0268*/ 	.word	0x00000c40
        /*026c*/ 	.word	0x000000ff
        /*0270*/ 	.word	0x000000b0
        /*0274*/ 	.short	0x0100
        /*0276*/ 	.byte	0x05
	.zero		1


	//   ....[23]....
        /*0278*/ 	.word	0x00000c50
        /*027c*/ 	.word	0x000000ff
        /*0280*/ 	.word	0x000000c0
        /*0284*/ 	.short	0x0100
        /*0286*/ 	.byte	0x05
	.zero		1


	//   ....[24]....
        /*0288*/ 	.word	0x00000c60
        /*028c*/ 	.word	0x000000ff
        /*0290*/ 	.word	0x000000b8
        /*0294*/ 	.short	0x0100
        /*0296*/ 	.byte	0x05
	.zero		1


	//   ....[25]....
        /*0298*/ 	.word	0x00000c70
        /*029c*/ 	.word	0x000000ff
        /*02a0*/ 	.word	0x000000c8
        /*02a4*/ 	.short	0x0100
        /*02a6*/ 	.byte	0x05
	.zero		1


	//   ....[26]....
        /*02a8*/ 	.word	0x00001540
        /*02ac*/ 	.word	0x00000003
        /*02b0*/ 	.word	0x000000c0
        /*02b4*/ 	.short	0x010a
        /*02b6*/ 	.byte	0xff
	.zero		1


	//   ....[27]....
        /*02b8*/ 	.word	0x00001570
        /*02bc*/ 	.word	0x00000003
        /*02c0*/ 	.word	0x000000b0
        /*02c4*/ 	.short	0x0101
        /*02c6*/ 	.byte	0xff
	.zero		1


	//   ....[28]....
        /*02c8*/ 	.word	0x00001640
        /*02cc*/ 	.word	0x000000ff
        /*02d0*/ 	.word	0x00000010
        /*02d4*/ 	.short	0x010a
        /*02d6*/ 	.byte	0x08
	.zero		1


	//   ....[29]....
        /*02d8*/ 	.word	0x000016e0
        /*02dc*/ 	.word	0x000000ff
        /*02e0*/ 	.word	0x00000010
        /*02e4*/ 	.short	0x010a
        /*02e6*/ 	.byte	0x21
	.zero		1


	//   ....[30]....
        /*02e8*/ 	.word	0x00001830
        /*02ec*/ 	.word	0x000000ff
        /*02f0*/ 	.word	0x00000010
        /*02f4*/ 	.short	0x010a
        /*02f6*/ 	.byte	0x08
	.zero		1


	//   ....[31]....
        /*02f8*/ 	.word	0x00001940
        /*02fc*/ 	.word	0x000000ff
        /*0300*/ 	.word	0x00000068
        /*0304*/ 	.short	0x0101
        /*0306*/ 	.byte	0x04
	.zero		1


	//   ....[32]....
        /*0308*/ 	.word	0x00001960
        /*030c*/ 	.word	0x000000ff
        /*0310*/ 	.word	0x00000010
        /*0314*/ 	.short	0x010a
        /*0316*/ 	.byte	0x08
	.zero		1


	//   ....[33]....
        /*0318*/ 	.word	0x000019e0
        /*031c*/ 	.word	0x000000ff
        /*0320*/ 	.word	0x00000010
        /*0324*/ 	.short	0x010a
        /*0326*/ 	.byte	0x11
	.zero		1


	//   ....[34]....
        /*0328*/ 	.word	0x00001b30
        /*032c*/ 	.word	0x000000ff
        /*0330*/ 	.word	0x00000010
        /*0334*/ 	.short	0x010a
        /*0336*/ 	.byte	0x08
	.zero		1


	//   ....[35]....
        /*0338*/ 	.word	0x00001c70
        /*033c*/ 	.word	0x00000002
        /*0340*/ 	.word	0x00000070
        /*0344*/ 	.short	0x010a
        /*0346*/ 	.byte	0xff
	.zero		1


	//   ....[36]....
        /*0348*/ 	.word	0x00001d30
        /*034c*/ 	.word	0x00000002
        /*0350*/ 	.word	0x00000000
        /*0354*/ 	.short	0x0101
        /*0356*/ 	.byte	0xff
	.zero		1


	//   ....[37]....
        /*0358*/ 	.word	0x00002290
        /*035c*/ 	.word	0x000000ff
        /*0360*/ 	.word	0x00000000
        /*0364*/ 	.short	0x010a
        /*0366*/ 	.byte	0x04
	.zero		1


	//   ....[38]....
        /*0368*/ 	.word	0x00002330
        /*036c*/ 	.word	0x00000000
        /*0370*/ 	.word	0x00000000
        /*0374*/ 	.short	0x010a
        /*0376*/ 	.byte	0xff
	.zero		1


	//   ....[39]....
        /*0378*/ 	.word	0x00002450
        /*037c*/ 	.word	0x00000000
        /*0380*/ 	.word	0x000000b0
        /*0384*/ 	.short	0x010a
        /*0386*/ 	.byte	0xff
	.zero		1


	//   ....[40]....
        /*0388*/ 	.word	0x000024b0
        /*038c*/ 	.word	0x00000004
        /*0390*/ 	.word	0x00000000
        /*0394*/ 	.short	0x0101
        /*0396*/ 	.byte	0xff
	.zero		1


	//   ....[41]....
        /*0398*/ 	.word	0x000024d0
        /*039c*/ 	.word	0x000000ff
        /*03a0*/ 	.word	0x00000080
        /*03a4*/ 	.short	0x010a
        /*03a6*/ 	.byte	0x05
	.zero		1


	//   ....[42]....
        /*03a8*/ 	.word	0x000025f0
        /*03ac*/ 	.word	0x00000000
        /*03b0*/ 	.word	0x00000070
        /*03b4*/ 	.short	0x010a
        /*03b6*/ 	.byte	0xff
	.zero		1


	//   ....[43]....
        /*03b8*/ 	.word	0x00002700
        /*03bc*/ 	.word	0x00000000
        /*03c0*/ 	.word	0x00000000
        /*03c4*/ 	.short	0x0101
        /*03c6*/ 	.byte	0xff
	.zero		1


	//   ....[44]....
        /*03c8*/ 	.word	0x00002790
        /*03cc*/ 	.word	0x000000ff
        /*03d0*/ 	.word	0x00000080
        /*03d4*/ 	.short	0x0106
        /*03d6*/ 	.byte	0x05
	.zero		1


	//   ....[45]....
        /*03d8*/ 	.word	0x000027b0
        /*03dc*/ 	.word	0x000000ff
        /*03e0*/ 	.word	0x00000080
        /*03e4*/ 	.short	0x010a
        /*03e6*/ 	.byte	0x05
	.zero		1


	//   ....[46]....
        /*03e8*/ 	.word	0x00002840
        /*03ec*/ 	.word	0x000000ff
        /*03f0*/ 	.word	0x00000080
        /*03f4*/ 	.short	0x0106
        /*03f6*/ 	.byte	0x04
	.zero		1


	//   ....[47]....
        /*03f8*/ 	.word	0x00002880
        /*03fc*/ 	.word	0x00000000
        /*0400*/ 	.word	0x00000080
        /*0404*/ 	.short	0x010a
        /*0406*/ 	.byte	0xff
	.zero		1


	//   ....[48]....
        /*0408*/ 	.word	0x00002d80
        /*040c*/ 	.word	0x00000000
        /*0410*/ 	.word	0x00000070
        /*0414*/ 	.short	0x010a
        /*0416*/ 	.byte	0xff
	.zero		1


	//   ....[49]....
        /*0418*/ 	.word	0x00002e90
        /*041c*/ 	.word	0x00000003
        /*0420*/ 	.word	0x00000000
        /*0424*/ 	.short	0x0101
        /*0426*/ 	.byte	0xff
	.zero		1


	//   ....[50]....
        /*0428*/ 	.word	0x00002ea0
        /*042c*/ 	.word	0x000000ff
        /*0430*/ 	.word	0x00000000
        /*0434*/ 	.short	0x010a
        /*0436*/ 	.byte	0x04
	.zero		1


	//   ....[51]....
        /*0438*/ 	.word	0x00002ec0
        /*043c*/ 	.word	0x000000ff
        /*0440*/ 	.word	0x000000a0
        /*0444*/ 	.short	0x010a
        /*0446*/ 	.byte	0x08
	.zero		1


	//   ....[52]....
        /*0448*/ 	.word	0x00002f90
        /*044c*/ 	.word	0x000000ff
        /*0450*/ 	.word	0x00000000
        /*0454*/ 	.short	0x010a
        /*0456*/ 	.byte	0x07
	.zero		1


	//   ....[53]....
        /*0458*/ 	.word	0x000030d0
        /*045c*/ 	.word	0x000000ff
        /*0460*/ 	.word	0x00000000
        /*0464*/ 	.short	0x010a
        /*0466*/ 	.byte	0x04
	.zero		1


	//   ....[54]....
        /*0468*/ 	.word	0x000032c0
        /*046c*/ 	.word	0x000000ff
        /*0470*/ 	.word	0x00000000
        /*0474*/ 	.short	0x010a
        /*0476*/ 	.byte	0x05
	.zero		1


	//   ....[55]....
        /*0478*/ 	.word	0x00003350
        /*047c*/ 	.word	0x000000ff
        /*0480*/ 	.word	0x00000000
        /*0484*/ 	.short	0x010a
        /*0486*/ 	.byte	0x07
	.zero		1


	//   ....[56]....
        /*0488*/ 	.word	0x000037d0
        /*048c*/ 	.word	0x00000000
        /*0490*/ 	.word	0x00000070
        /*0494*/ 	.short	0x010a
        /*0496*/ 	.byte	0xff
	.zero		1


	//   ....[57]....
        /*0498*/ 	.word	0x00003890
        /*049c*/ 	.word	0x00000000
        /*04a0*/ 	.word	0x00000000
        /*04a4*/ 	.short	0x0101
        /*04a6*/ 	.byte	0xff
	.zero		1


	//   ....[58]....
        /*04a8*/ 	.word	0x00003bb0
        /*04ac*/ 	.word	0x000000ff
        /*04b0*/ 	.word	0x00000068
        /*04b4*/ 	.short	0x010a
        /*04b6*/ 	.byte	0x07
	.zero		1


	//   ....[59]....
        /*04b8*/ 	.word	0x00003da0
        /*04bc*/ 	.word	0x000000ff
        /*04c0*/ 	.word	0x00000040
        /*04c4*/ 	.short	0x010a
        /*04c6*/ 	.byte	0x07
	.zero		1


	//   ....[60]....
        /*04c8*/ 	.word	0x00003f10
        /*04cc*/ 	.word	0x000000ff
        /*04d0*/ 	.word	0x00000020
        /*04d4*/ 	.short	0x010b
        /*04d6*/ 	.byte	0x07
	.zero		1


	//   ....[61]....
        /*04d8*/ 	.word	0x00003f20
        /*04dc*/ 	.word	0x000000ff
        /*04e0*/ 	.word	0x00000000
        /*04e4*/ 	.short	0x0101
        /*04e6*/ 	.byte	0x08
	.zero		1


	//   ....[62]....
        /*04e8*/ 	.word	0x00003f40
        /*04ec*/ 	.word	0x000000ff
        /*04f0*/ 	.word	0x00000048
        /*04f4*/ 	.short	0x010a
        /*04f6*/ 	.byte	0x07
	.zero		1


	//   ....[63]....
        /*04f8*/ 	.word	0x000040a0
        /*04fc*/ 	.word	0x000000ff
        /*0500*/ 	.word	0x00000028
        /*0504*/ 	.short	0x010b
        /*0506*/ 	.byte	0x07
	.zero		1


	//   ....[64]....
        /*0508*/ 	.word	0x000040b0
        /*050c*/ 	.word	0x000000ff
        /*0510*/ 	.word	0x00000000
        /*0514*/ 	.short	0x0101
        /*0516*/ 	.byte	0x08
	.zero		1


	//   ....[65]....
        /*0518*/ 	.word	0x000040c0
        /*051c*/ 	.word	0x000000ff
        /*0520*/ 	.word	0x00000050
        /*0524*/ 	.short	0x010a
        /*0526*/ 	.byte	0x07
	.zero		1


	//   ....[66]....
        /*0528*/ 	.word	0x00004260
        /*052c*/ 	.word	0x000000ff
        /*0530*/ 	.word	0x00000030
        /*0534*/ 	.short	0x010b
        /*0536*/ 	.byte	0x07
	.zero		1


	//   ....[67]....
        /*0538*/ 	.word	0x000042d0
        /*053c*/ 	.word	0x000000ff
        /*0540*/ 	.word	0x00000000
        /*0544*/ 	.short	0x0101
        /*0546*/ 	.byte	0x08
	.zero		1


	//   ....[68]....
        /*0548*/ 	.word	0x00004300
        /*054c*/ 	.word	0x000000ff
        /*0550*/ 	.word	0x00000058
        /*0554*/ 	.short	0x010a
        /*0556*/ 	.byte	0x07
	.zero		1


	//   ....[69]....
        /*0558*/ 	.word	0x00004510
        /*055c*/ 	.word	0x000000ff
        /*0560*/ 	.word	0x00000038
        /*0564*/ 	.short	0x010b
        /*0566*/ 	.byte	0x07
	.zero		1


	//   ....[70]....
        /*0568*/ 	.word	0x00004530
        /*056c*/ 	.word	0x000000ff
        /*0570*/ 	.word	0x00000000
        /*0574*/ 	.short	0x0101
        /*0576*/ 	.byte	0x0d
	.zero		1


	//   ....[71]....
        /*0578*/ 	.word	0x00004560
        /*057c*/ 	.word	0x000000ff
        /*0580*/ 	.word	0x00000040
        /*0584*/ 	.short	0x010a
        /*0586*/ 	.byte	0x07
	.zero		1


	//   ....[72]....
        /*0588*/ 	.word	0x00004580
        /*058c*/ 	.word	0x000000ff
        /*0590*/ 	.word	0x00000048
        /*0594*/ 	.short	0x010a
        /*0596*/ 	.byte	0x07
	.zero		1


	//   ....[73]....
        /*0598*/ 	.word	0x000045a0
        /*059c*/ 	.word	0x000000ff
        /*05a0*/ 	.word	0x00000050
        /*05a4*/ 	.short	0x010a
        /*05a6*/ 	.byte	0x07
	.zero		1


	//   ....[74]....
        /*05a8*/ 	.word	0x000045e0
        /*05ac*/ 	.word	0x00000000
        /*05b0*/ 	.word	0x00000058
        /*05b4*/ 	.short	0x010a
        /*05b6*/ 	.byte	0xff
	.zero		1


	//   ....[75]....
        /*05b8*/ 	.word	0x00004910
        /*05bc*/ 	.word	0x00000000
        /*05c0*/ 	.word	0x00000070
        /*05c4*/ 	.short	0x010a
        /*05c6*/ 	.byte	0xff
	.zero		1


	//   ....[76]....
        /*05c8*/ 	.word	0x00004a20
        /*05cc*/ 	.word	0x00000000
        /*05d0*/ 	.word	0x00000000
        /*05d4*/ 	.short	0x0101
        /*05d6*/ 	.byte	0xff
	.zero		1


	//   ....[77]....
        /*05d8*/ 	.word	0x00005480
        /*05dc*/ 	.word	0x00000003
        /*05e0*/ 	.word	0x00000020
        /*05e4*/ 	.short	0x010a
        /*05e6*/ 	.byte	0xff
	.zero		1


	//   ....[78]....
        /*05e8*/ 	.word	0x000054c0
        /*05ec*/ 	.word	0x000000c1
        /*05f0*/ 	.word	0x00000090
        /*05f4*/ 	.short	0x010a
        /*05f6*/ 	.byte	0xff
	.zero		1


	//   ....[79]....
        /*05f8*/ 	.word	0x000055f0
        /*05fc*/ 	.word	0x00000003
        /*0600*/ 	.word	0x00000020
        /*0604*/ 	.short	0x010a
        /*0606*/ 	.byte	0xff
	.zero		1


	//   ....[80]....
        /*0608*/ 	.word	0x00005750
        /*060c*/ 	.word	0x00000000
        /*0610*/ 	.word	0x00000000
        /*0614*/ 	.short	0x0101
        /*0616*/ 	.byte	0xff
	.zero		1


	//   ....[81]....
        /*0618*/ 	.word	0x000057b0
        /*061c*/ 	.word	0x000000c1
        /*0620*/ 	.word	0x00000090
        /*0624*/ 	.short	0x010a
        /*0626*/ 	.byte	0xff
	.zero		1


	//   ....[82]....
        /*0628*/ 	.word	0x00006b60
        /*062c*/ 	.word	0x000000cc
        /*0630*/ 	.word	0x00000020
        /*0634*/ 	.short	0x010a
        /*0636*/ 	.byte	0xff
	.zero		1


	//   ....[83]....
        /*0638*/ 	.word	0x00006c30
        /*063c*/ 	.word	0x000000cc
        /*0640*/ 	.word	0x00000020
        /*0644*/ 	.short	0x010a
        /*0646*/ 	.byte	0xff
	.zero		1


	//   ....[84]....
        /*0648*/ 	.word	0x00006d70
        /*064c*/ 	.word	0x00000003
        /*0650*/ 	.word	0x00000000
        /*0654*/ 	.short	0x0101
        /*0656*/ 	.byte	0xff
	.zero		1


	//   ....[85]....
        /*0658*/ 	.word	0x00008110
        /*065c*/ 	.word	0x00000000
        /*0660*/ 	.word	0x00000020
        /*0664*/ 	.short	0x010a
        /*0666*/ 	.byte	0xff
	.zero		1


	//   ....[86]....
        /*0668*/ 	.word	0x000081e0
        /*066c*/ 	.word	0x00000000
        /*0670*/ 	.word	0x00000020
        /*0674*/ 	.short	0x010a
        /*0676*/ 	.byte	0xff
	.zero		1


	//   ....[87]....
        /*0678*/ 	.word	0x00008340
        /*067c*/ 	.word	0x00000000
        /*0680*/ 	.word	0x00000000
        /*0684*/ 	.short	0x0101
        /*0686*/ 	.byte	0xff
	.zero		1


	//   ....[88]....
        /*0688*/ 	.word	0x000096f0
        /*068c*/ 	.word	0x00000000
        /*0690*/ 	.word	0x00000020
        /*0694*/ 	.short	0x010a
        /*0696*/ 	.byte	0xff
	.zero		1


	//   ....[89]....
        /*0698*/ 	.word	0x000097c0
        /*069c*/ 	.word	0x00000000
        /*06a0*/ 	.word	0x00000020
        /*06a4*/ 	.short	0x010a
        /*06a6*/ 	.byte	0xff
	.zero		1


	//   ....[90]....
        /*06a8*/ 	.word	0x00009920
        /*06ac*/ 	.word	0x00000000
        /*06b0*/ 	.word	0x00000000
        /*06b4*/ 	.short	0x0101
        /*06b6*/ 	.byte	0xff
	.zero		1


	//   ....[91]....
        /*06b8*/ 	.word	0x00009e10
        /*06bc*/ 	.word	0x000000ff
        /*06c0*/ 	.word	0x00000000
        /*06c4*/ 	.short	0x0101
        /*06c6*/ 	.byte	0x05
	.zero		1


	//   ....[92]....
        /*06c8*/ 	.word	0x0000ad90
        /*06cc*/ 	.word	0x00000003
        /*06d0*/ 	.word	0x000000c0
        /*06d4*/ 	.short	0x010a
        /*06d6*/ 	.byte	0xff
	.zero		1


	//   ....[93]....
        /*06d8*/ 	.word	0x0000adf0
        /*06dc*/ 	.word	0x00000002
        /*06e0*/ 	.word	0x00000010
        /*06e4*/ 	.short	0x010a
        /*06e6*/ 	.byte	0xff
	.zero		1


	//   ....[94]....
        /*06e8*/ 	.word	0x0000ae50
        /*06ec*/ 	.word	0x00000002
        /*06f0*/ 	.word	0x00000010
        /*06f4*/ 	.short	0x010a
        /*06f6*/ 	.byte	0xff
	.zero		1


	//   ....[95]....
        /*06f8*/ 	.word	0x0000aea0
        /*06fc*/ 	.word	0x00000002
        /*0700*/ 	.word	0x00000070
        /*0704*/ 	.short	0x010a
        /*0706*/ 	.byte	0xff
	.zero		1


	//   ....[96]....
        /*0708*/ 	.word	0x0000af00
        /*070c*/ 	.word	0x00000000
        /*0710*/ 	.word	0x00000000
        /*0714*/ 	.short	0x010a
        /*0716*/ 	.byte	0xff
	.zero		1


	//   ....[97]....
        /*0718*/ 	.word	0x0000af50
        /*071c*/ 	.word	0x00000000
        /*0720*/ 	.word	0x000000b0
        /*0724*/ 	.short	0x010a
        /*0726*/ 	.byte	0xff
	.zero		1


	//   ....[98]....
        /*0728*/ 	.word	0x0000afb0
        /*072c*/ 	.word	0x00000000
        /*0730*/ 	.word	0x00000080
        /*0734*/ 	.short	0x010a
        /*0736*/ 	.byte	0xff
	.zero		1


	//   ....[99]....
        /*0738*/ 	.word	0x0000b000
        /*073c*/ 	.word	0x00000000
        /*0740*/ 	.word	0x00000070
        /*0744*/ 	.short	0x010a
        /*0746*/ 	.byte	0xff
	.zero		1


	//   ....[100]....
        /*0748*/ 	.word	0x0000b060
        /*074c*/ 	.word	0x00000000
        /*0750*/ 	.word	0x00000080
        /*0754*/ 	.short	0x010a
        /*0756*/ 	.byte	0xff
	.zero		1


	//   ....[101]....
        /*0758*/ 	.word	0x0000b0b0
        /*075c*/ 	.word	0x00000000
        /*0760*/ 	.word	0x00000070
        /*0764*/ 	.short	0x010a
        /*0766*/ 	.byte	0xff
	.zero		1


	//   ....[102]....
        /*0768*/ 	.word	0x0000b110
        /*076c*/ 	.word	0x00000003
        /*0770*/ 	.word	0x000000a0
        /*0774*/ 	.short	0x010a
        /*0776*/ 	.byte	0xff
	.zero		1


	//   ....[103]....
        /*0778*/ 	.word	0x0000b170
        /*077c*/ 	.word	0x00000000
        /*0780*/ 	.word	0x00000000
        /*0784*/ 	.short	0x010a
        /*0786*/ 	.byte	0xff
	.zero		1


	//   ....[104]....
        /*0788*/ 	.word	0x0000b1d0
        /*078c*/ 	.word	0x00000000
        /*0790*/ 	.word	0x00000000
        /*0794*/ 	.short	0x010a
        /*0796*/ 	.byte	0xff
	.zero		1


	//   ....[105]....
        /*0798*/ 	.word	0x0000b230
        /*079c*/ 	.word	0x00000000
        /*07a0*/ 	.word	0x00000000
        /*07a4*/ 	.short	0x010a
        /*07a6*/ 	.byte	0xff
	.zero		1


	//   ....[106]....
        /*07a8*/ 	.word	0x0000b280
        /*07ac*/ 	.word	0x00000000
        /*07b0*/ 	.word	0x00000070
        /*07b4*/ 	.short	0x010a
        /*07b6*/ 	.byte	0xff
	.zero		1


	//   ....[107]....
        /*07b8*/ 	.word	0x0000b2e0
        /*07bc*/ 	.word	0x00000000
        /*07c0*/ 	.word	0x00000068
        /*07c4*/ 	.short	0x010a
        /*07c6*/ 	.byte	0xff
	.zero		1


	//   ....[108]....
        /*07c8*/ 	.word	0x0000b340
        /*07cc*/ 	.word	0x00000003
        /*07d0*/ 	.word	0x00000040
        /*07d4*/ 	.short	0x010a
        /*07d6*/ 	.byte	0xff
	.zero		1


	//   ....[109]....
        /*07d8*/ 	.word	0x0000b3a0
        /*07dc*/ 	.word	0x00000003
        /*07e0*/ 	.word	0x00000048
        /*07e4*/ 	.short	0x010a
        /*07e6*/ 	.byte	0xff
	.zero		1


	//   ....[110]....
        /*07e8*/ 	.word	0x0000b400
        /*07ec*/ 	.word	0x00000003
        /*07f0*/ 	.word	0x00000050
        /*07f4*/ 	.short	0x010a
        /*07f6*/ 	.byte	0xff
	.zero		1


	//   ....[111]....
        /*07f8*/ 	.word	0x0000b460
        /*07fc*/ 	.word	0x00000003
        /*0800*/ 	.word	0x00000058
        /*0804*/ 	.short	0x010a
        /*0806*/ 	.byte	0xff
	.zero		1


	//   ....[112]....
        /*0808*/ 	.word	0x0000b4c0
        /*080c*/ 	.word	0x00000000
        /*0810*/ 	.word	0x00000040
        /*0814*/ 	.short	0x010a
        /*0816*/ 	.byte	0xff
	.zero		1


	//   ....[113]....
        /*0818*/ 	.word	0x0000b520
        /*081c*/ 	.word	0x00000000
        /*0820*/ 	.word	0x00000048
        /*0824*/ 	.short	0x010a
        /*0826*/ 	.byte	0xff
	.zero		1


	//   ....[114]....
        /*0828*/ 	.word	0x0000b580
        /*082c*/ 	.word	0x00000000
        /*0830*/ 	.word	0x00000050
        /*0834*/ 	.short	0x010a
        /*0836*/ 	.byte	0xff
	.zero		1


	//   ....[115]....
        /*0838*/ 	.word	0x0000b5d0
        /*083c*/ 	.word	0x00000000
        /*0840*/ 	.word	0x00000070
        /*0844*/ 	.short	0x010a
        /*0846*/ 	.byte	0xff
	.zero		1


	//   ....[116]....
        /*0848*/ 	.word	0x0000b620
        /*084c*/ 	.word	0x00000003
        /*0850*/ 	.word	0x00000020
        /*0854*/ 	.short	0x010a
        /*0856*/ 	.byte	0xff
	.zero		1


	//   ....[117]....
        /*0858*/ 	.word	0x0000b670
        /*085c*/ 	.word	0x000000c1
        /*0860*/ 	.word	0x00000090
        /*0864*/ 	.short	0x010a
        /*0866*/ 	.byte	0xff
	.zero		1


	//   ....[118]....
        /*0868*/ 	.word	0x0000b6c0
        /*086c*/ 	.word	0x000000cc
        /*0870*/ 	.word	0x00000020
        /*0874*/ 	.short	0x010a
        /*0876*/ 	.byte	0xff
	.zero		1


	//   ....[119]....
        /*0878*/ 	.word	0x0000b710
        /*087c*/ 	.word	0x00000000
        /*0880*/ 	.word	0x00000020
        /*0884*/ 	.short	0x010a
        /*0886*/ 	.byte	0xff
	.zero		1


	//   ....[120]....
        /*0888*/ 	.word	0x0000b760
        /*088c*/ 	.word	0x00000000
        /*0890*/ 	.word	0x00000020
        /*0894*/ 	.short	0x010a
        /*0896*/ 	.byte	0xff
	.zero		1


	//----- nvinfo : EIATTR_NUM_MBARRIERS
	.align		4
.L_48:
        /*0898*/ 	.byte	0x03, 0x38
        /*089a*/ 	.short	0x001a


	//----- nvinfo : EIATTR_EXIT_INSTR_OFFSETS
	.align		4
        /*089c*/ 	.byte	0x04, 0x1c
        /*089e*/ 	.short	(.L_50 - .L_49)


	//   ....[0]....
.L_49:
        /*08a0*/ 	.word	0x00002360


	//   ....[1]....
        /*08a4*/ 	.word	0x00002850


	//   ....[2]....
        /*08a8*/ 	.word	0x000028b0


	//   ....[3]....
        /*08ac*/ 	.word	0x000035b0


	//   ....[4]....
        /*08b0*/ 	.word	0x00004610


	//   ....[5]....
        /*08b4*/ 	.word	0x00004650


	//   ....[6]....
        /*08b8*/ 	.word	0x0000ad80


	//----- nvinfo : EIATTR_MAX_THREADS
	.align		4
.L_50:
        /*08bc*/ 	.byte	0x04, 0x05
        /*08be*/ 	.short	(.L_52 - .L_51)
.L_51:
        /*08c0*/ 	.word	0x00000100
        /*08c4*/ 	.word	0x00000001
        /*08c8*/ 	.word	0x00000001


	//----- nvinfo : EIATTR_CRS_STACK_SIZE
	.align		4
.L_52:
        /*08cc*/ 	.byte	0x04, 0x1e
        /*08ce*/ 	.short	(.L_54 - .L_53)
.L_53:
        /*08d0*/ 	.word	0x00000000


	//----- nvinfo : EIATTR_CBANK_PARAM_SIZE
	.align		4
.L_54:
        /*08d4*/ 	.byte	0x03, 0x19
        /*08d6*/ 	.short	0x0800


	//----- nvinfo : EIATTR_PARAM_CBANK
	.align		4
        /*08d8*/ 	.byte	0x04, 0x0a
        /*08da*/ 	.short	(.L_56 - .L_55)
	.align		4
.L_55:
        /*08dc*/ 	.word	index@(.nv.constant0._ZN7cutlass13device_kernelINS_4gemm6kernel13GemmUniversalIN4cute5tupleIJiiiiEEENS1_10collective13CollectiveMmaINS1_35MainloopSm100TmaUmmaWarpSpecializedILi2ELi2ELi2ENS5_IJNS4_1CILi1EEESB_SB_EEEEENS5_IJNSA_ILi128EEENSA_ILi256EEENSA_ILi64EEEEEENS_12float_e4m3_tENS5_IJlSB_lEEESI_SJ_NS4_8TiledMMAINS4_8MMA_AtomIJNS4_10MMA_TraitsINS4_19SM100_MMA_F8F6F4_SSEJSI_SI_fSE_SF_NS4_17integral_constantINS4_4UMMA5MajorELSQ_0EEESR_NSO_INSP_7ScaleInELSS_0EEEST_EEEEEENS4_6LayoutISC_NS5_IJNSA_ILi0EEESX_SX_EEEEENS5_IJNS4_10UnderscoreES10_S10_EEEEENS4_13SM90_TMA_LOADENS4_14ComposedLayoutINS4_7SwizzleILi2ELi4ELi3EEENS4_18smem_ptr_flag_bitsILi8EEENSW_INS5_IJNSA_ILi8EEESG_EEENS5_IJSG_SB_EEEEEEEvNS4_8identityES13_S1D_vS1E_EENS_8epilogue10collective18CollectiveEpilogueINS1G_23Sm100TmaWarpSpecializedILi4ELi2ELi64ELb0ELb0EEEJSH_NS5_IJNSW_ISE_SB_EENSW_ISG_SB_EEEEESI_SJ_SI_SJ_NS1G_6fusion15FusionCallbacksIS1K_NS1O_17LinearCombinationISI_fSI_fLNS_15FloatRoundStyleE2EEESH_S1N_JEEENS4_5SM1004TMEM4LOAD26SM100_TMEM_LOAD_32dp32b64xES13_S1D_NS4_39AutoVectorizingCopyWithAssumedAlignmentILi128EEENS4_14SM90_TMA_STOREES1D_S1Z_S1Z_EEEvvEEEEvNT_6ParamsE)
        /*08e0*/ 	.short	0x0380
        /*08e2*/ 	.short	0x0800


	//----- nvinfo : EIATTR_SW_WAR
	.align		4
.L_56:
        /*08e4*/ 	.byte	0x04, 0x36
        /*08e6*/ 	.short	(.L_58 - .L_57)
.L_57:
        /*08e8*/ 	.word	0x00000008
.L_58:


//--------------------- .nv.callgraph             --------------------------
	.section	.nv.callgraph,"",@"SHT_CUDA_CALLGRAPH"
	.align	4
	.sectionentsize	8
	.align		4
        /*0000*/ 	.word	0x00000000
	.align		4
        /*0004*/ 	.word	0xffffffff
	.align		4
        /*0008*/ 	.word	index@(_ZN7cutlass13device_kernelINS_4gemm6kernel13GemmUniversalIN4cute5tupleIJiiiiEEENS1_10collective13CollectiveMmaINS1_35MainloopSm100TmaUmmaWarpSpecializedILi2ELi2ELi2ENS5_IJNS4_1CILi1EEESB_SB_EEEEENS5_IJNSA_ILi128EEENSA_ILi256EEENSA_ILi64EEEEEENS_12float_e4m3_tENS5_IJlSB_lEEESI_SJ_NS4_8TiledMMAINS4_8MMA_AtomIJNS4_10MMA_TraitsINS4_19SM100_MMA_F8F6F4_SSEJSI_SI_fSE_SF_NS4_17integral_constantINS4_4UMMA5MajorELSQ_0EEESR_NSO_INSP_7ScaleInELSS_0EEEST_EEEEEENS4_6LayoutISC_NS5_IJNSA_ILi0EEESX_SX_EEEEENS5_IJNS4_10UnderscoreES10_S10_EEEEENS4_13SM90_TMA_LOADENS4_14ComposedLayoutINS4_7SwizzleILi2ELi4ELi3EEENS4_18smem_ptr_flag_bitsILi8EEENSW_INS5_IJNSA_ILi8EEESG_EEENS5_IJSG_SB_EEEEEEEvNS4_8identityES13_S1D_vS1E_EENS_8epilogue10collective18CollectiveEpilogueINS1G_23Sm100TmaWarpSpecializedILi4ELi2ELi64ELb0ELb0EEEJSH_NS5_IJNSW_ISE_SB_EENSW_ISG_SB_EEEEESI_SJ_SI_SJ_NS1G_6fusion15FusionCallbacksIS1K_NS1O_17LinearCombinationISI_fSI_fLNS_15FloatRoundStyleE2EEESH_S1N_JEEENS4_5SM1004TMEM4LOAD26SM100_TMEM_LOAD_32dp32b64xES13_S1D_NS4_39AutoVectorizingCopyWithAssumedAlignmentILi128EEENS4_14SM90_TMA_STOREES1D_S1Z_S1Z_EEEvvEEEEvNT_6ParamsE)
	.align		4
        /*000c*/ 	.word	index@(__assertfail)
	.align		4
        /*0010*/ 	.word	0x00000000
	.align		4
        /*0014*/ 	.word	0xfffffffe
	.align		4
        /*0018*/ 	.word	0x00000000
	.align		4
        /*001c*/ 	.word	0xfffffffd
	.align		4
        /*0020*/ 	.word	0x00000000
	.align		4
        /*0024*/ 	.word	0xfffffffc


//--------------------- .nv.constant4             --------------------------
	.section	.nv.constant4,"a",@progbits
	.align	8
	.align		8
.nv.constant4:
        /*0000*/ 	.dword	__assertfail
	.align		8
        /*0008*/ 	.dword	__unnamed_1
	.align		8
        /*0010*/ 	.dword	__unnamed_2
	.align		8
        /*0018*/ 	.dword	__unnamed_3
	.align		8
        /*0020*/ 	.dword	_ZN40_INTERNAL_f1ebd75d_4_k_cu_a2d6294e_239944cuda3std3__45__cpo5beginE
	.align		8
        /*0028*/ 	.dword	_ZN40_INTERNAL_f1ebd75d_4_k_cu_a2d6294e_239944cuda3std3__45__cpo3endE
	.align		8
        /*0030*/ 	.dword	_ZN40_INTERNAL_f1ebd75d_4_k_cu_a2d6294e_239944cuda3std3__45__cpo6cbeginE
	.align		8
        /*0038*/ 	.dword	_ZN40_INTERNAL_f1ebd75d_4_k_cu_a2d6294e_239944cuda3std3__45__cpo4cendE
	.align		8
        /*0040*/ 	.dword	_ZN40_INTERNAL_f1ebd75d_4_k_cu_a2d6294e_239944cuda3std3__442_GLOBAL__N__f1ebd75d_4_k_cu_a2d6294e_239946ignoreE
	.align		8
        /*0048*/ 	.dword	_ZN40_INTERNAL_f1ebd75d_4_k_cu_a2d6294e_239944cuda3std3__419piecewise_constructE
	.align		8
        /*0050*/ 	.dword	_ZN40_INTERNAL_f1ebd75d_4_k_cu_a2d6294e_239944cuda3std3__48in_placeE
	.align		8
        /*0058*/ 	.dword	_ZN40_INTERNAL_f1ebd75d_4_k_cu_a2d6294e_239944cuda3std6ranges3__45__cpo4swapE
	.align		8
        /*0060*/ 	.dword	_ZN40_INTERNAL_f1ebd75d_4_k_cu_a2d6294e_239944cuda3std6ranges3__45__cpo9iter_moveE
	.align		8
        /*0068*/ 	.dword	_ZN40_INTERNAL_f1ebd75d_4_k_cu_a2d6294e_239944cute7productE
	.align		8
        /*0070*/ 	.dword	_ZN40_INTERNAL_f1ebd75d_4_k_cu_a2d6294e_239944cute1_E
	.align		8
        /*0078*/ 	.dword	$str$25
	.align		8
        /*0080*/ 	.dword	$str$26
	.align		8
        /*0088*/ 	.dword	$str$27
	.align		8
        /*0090*/ 	.dword	$str$28


//--------------------- .text._ZN7cutlass13device_kernelINS_4gemm6kernel13GemmUniversalIN4cute5tupleIJiiiiEEENS1_10collective13CollectiveMmaINS1_35MainloopSm100TmaUmmaWarpSpecializedILi2ELi2ELi2ENS5_IJNS4_1CILi1EEESB_SB_EEEEENS5_IJNSA_ILi128EEENSA_ILi256EEENSA_ILi64EEEEEENS_12float_e4m3_tENS5_IJlSB_lEEESI_SJ_NS4_8TiledMMAINS4_8MMA_AtomIJNS4_10MMA_TraitsINS4_19SM100_MMA_F8F6F4_SSEJSI_SI_fSE_SF_NS4_17integral_constantINS4_4UMMA5MajorELSQ_0EEESR_NSO_INSP_7ScaleInELSS_0EEEST_EEEEEENS4_6LayoutISC_NS5_IJNSA_ILi0EEESX_SX_EEEEENS5_IJNS4_10UnderscoreES10_S10_EEEEENS4_13SM90_TMA_LOADENS4_14ComposedLayoutINS4_7SwizzleILi2ELi4ELi3EEENS4_18smem_ptr_flag_bitsILi8EEENSW_INS5_IJNSA_ILi8EEESG_EEENS5_IJSG_SB_EEEEEEEvNS4_8identityES13_S1D_vS1E_EENS_8epilogue10collective18CollectiveEpilogueINS1G_23Sm100TmaWarpSpecializedILi4ELi2ELi64ELb0ELb0EEEJSH_NS5_IJNSW_ISE_SB_EENSW_ISG_SB_EEEEESI_SJ_SI_SJ_NS1G_6fusion15FusionCallbacksIS1K_NS1O_17LinearCombinationISI_fSI_fLNS_15FloatRoundStyleE2EEESH_S1N_JEEENS4_5SM1004TMEM4LOAD26SM100_TMEM_LOAD_32dp32b64xES13_S1D_NS4_39AutoVectorizingCopyWithAssumedAlignmentILi128EEENS4_14SM90_TMA_STOREES1D_S1Z_S1Z_EEEvvEEEEvNT_6ParamsE --------------------------
	.section	.text._ZN7cutlass13device_kernelINS_4gemm6kernel13GemmUniversalIN4cute5tupleIJiiiiEEENS1_10collective13CollectiveMmaINS1_35MainloopSm100TmaUmmaWarpSpecializedILi2ELi2ELi2ENS5_IJNS4_1CILi1EEESB_SB_EEEEENS5_IJNSA_ILi128EEENSA_ILi256EEENSA_ILi64EEEEEENS_12float_e4m3_tENS5_IJlSB_lEEESI_SJ_NS4_8TiledMMAINS4_8MMA_AtomIJNS4_10MMA_TraitsINS4_19SM100_MMA_F8F6F4_SSEJSI_SI_fSE_SF_NS4_17integral_constantINS4_4UMMA5MajorELSQ_0EEESR_NSO_INSP_7ScaleInELSS_0EEEST_EEEEEENS4_6LayoutISC_NS5_IJNSA_ILi0EEESX_SX_EEEEENS5_IJNS4_10UnderscoreES10_S10_EEEEENS4_13SM90_TMA_LOADENS4_14ComposedLayoutINS4_7SwizzleILi2ELi4ELi3EEENS4_18smem_ptr_flag_bitsILi8EEENSW_INS5_IJNSA_ILi8EEESG_EEENS5_IJSG_SB_EEEEEEEvNS4_8identityES13_S1D_vS1E_EENS_8epilogue10collective18CollectiveEpilogueINS1G_23Sm100TmaWarpSpecializedILi4ELi2ELi64ELb0ELb0EEEJSH_NS5_IJNSW_ISE_SB_EENSW_ISG_SB_EEEEESI_SJ_SI_SJ_NS1G_6fusion15FusionCallbacksIS1K_NS1O_17LinearCombinationISI_fSI_fLNS_15FloatRoundStyleE2EEESH_S1N_JEEENS4_5SM1004TMEM4LOAD26SM100_TMEM_LOAD_32dp32b64xES13_S1D_NS4_39AutoVectorizingCopyWithAssumedAlignmentILi128EEENS4_14SM90_TMA_STOREES1D_S1Z_S1Z_EEEvvEEEEvNT_6ParamsE,"ax",@progbits
	.align	128
.text._ZN7cutlass13device_kernelINS_4gemm6kernel13GemmUniversalIN4cute5tupleIJiiiiEEENS1_10collective13CollectiveMmaINS1_35MainloopSm100TmaUmmaWarpSpecializedILi2ELi2ELi2ENS5_IJNS4_1CILi1EEESB_SB_EEEEENS5_IJNSA_ILi128EEENSA_ILi256EEENSA_ILi64EEEEEENS_12float_e4m3_tENS5_IJlSB_lEEESI_SJ_NS4_8TiledMMAINS4_8MMA_AtomIJNS4_10MMA_TraitsINS4_19SM100_MMA_F8F6F4_SSEJSI_SI_fSE_SF_NS4_17integral_constantINS4_4UMMA5MajorELSQ_0EEESR_NSO_INSP_7ScaleInELSS_0EEEST_EEEEEENS4_6LayoutISC_NS5_IJNSA_ILi0EEESX_SX_EEEEENS5_IJNS4_10UnderscoreES10_S10_EEEEENS4_13SM90_TMA_LOADENS4_14ComposedLayoutINS4_7SwizzleILi2ELi4ELi3EEENS4_18smem_ptr_flag_bitsILi8EEENSW_INS5_IJNSA_ILi8EEESG_EEENS5_IJSG_SB_EEEEEEEvNS4_8identityES13_S1D_vS1E_EENS_8epilogue10collective18CollectiveEpilogueINS1G_23Sm100TmaWarpSpecializedILi4ELi2ELi64ELb0ELb0EEEJSH_NS5_IJNSW_ISE_SB_EENSW_ISG_SB_EEEEESI_SJ_SI_SJ_NS1G_6fusion15FusionCallbacksIS1K_NS1O_17LinearCombinationISI_fSI_fLNS_15FloatRoundStyleE2EEESH_S1N_JEEENS4_5SM1004TMEM4LOAD26SM100_TMEM_LOAD_32dp32b64xES13_S1D_NS4_39AutoVectorizingCopyWithAssumedAlignmentILi128EEENS4_14SM90_TMA_STOREES1D_S1Z_S1Z_EEEvvEEEEvNT_6ParamsE:
        .type           _ZN7cutlass13device_kernelINS_4gemm6kernel13GemmUniversalIN4cute5tupleIJiiiiEEENS1_10collective13CollectiveMmaINS1_35MainloopSm100TmaUmmaWarpSpecializedILi2ELi2ELi2ENS5_IJNS4_1CILi1EEESB_SB_EEEEENS5_IJNSA_ILi128EEENSA_ILi256EEENSA_ILi64EEEEEENS_12float_e4m3_tENS5_IJlSB_lEEESI_SJ_NS4_8TiledMMAINS4_8MMA_AtomIJNS4_10MMA_TraitsINS4_19SM100_MMA_F8F6F4_SSEJSI_SI_fSE_SF_NS4_17integral_constantINS4_4UMMA5MajorELSQ_0EEESR_NSO_INSP_7ScaleInELSS_0EEEST_EEEEEENS4_6LayoutISC_NS5_IJNSA_ILi0EEESX_SX_EEEEENS5_IJNS4_10UnderscoreES10_S10_EEEEENS4_13SM90_TMA_LOADENS4_14ComposedLayoutINS4_7SwizzleILi2ELi4ELi3EEENS4_18smem_ptr_flag_bitsILi8EEENSW_INS5_IJNSA_ILi8EEESG_EEENS5_IJSG_SB_EEEEEEEvNS4_8identityES13_S1D_vS1E_EENS_8epilogue10collective18CollectiveEpilogueINS1G_23Sm100TmaWarpSpecializedILi4ELi2ELi64ELb0ELb0EEEJSH_NS5_IJNSW_ISE_SB_EENSW_ISG_SB_EEEEESI_SJ_SI_SJ_NS1G_6fusion15FusionCallbacksIS1K_NS1O_17LinearCombinationISI_fSI_fLNS_15FloatRoundStyleE2EEESH_S1N_JEEENS4_5SM1004TMEM4LOAD26SM100_TMEM_LOAD_32dp32b64xES13_S1D_NS4_39AutoVectorizingCopyWithAssumedAlignmentILi128EEENS4_14SM90_TMA_STOREES1D_S1Z_S1Z_EEEvvEEEEvNT_6ParamsE,@function
        .size           _ZN7cutlass13device_kernelINS_4gemm6kernel13GemmUniversalIN4cute5tupleIJiiiiEEENS1_10collective13CollectiveMmaINS1_35MainloopSm100TmaUmmaWarpSpecializedILi2ELi2ELi2ENS5_IJNS4_1CILi1EEESB_SB_EEEEENS5_IJNSA_ILi128EEENSA_ILi256EEENSA_ILi64EEEEEENS_12float_e4m3_tENS5_IJlSB_lEEESI_SJ_NS4_8TiledMMAINS4_8MMA_AtomIJNS4_10MMA_TraitsINS4_19SM100_MMA_F8F6F4_SSEJSI_SI_fSE_SF_NS4_17integral_constantINS4_4UMMA5MajorELSQ_0EEESR_NSO_INSP_7ScaleInELSS_0EEEST_EEEEEENS4_6LayoutISC_NS5_IJNSA_ILi0EEESX_SX_EEEEENS5_IJNS4_10UnderscoreES10_S10_EEEEENS4_13SM90_TMA_LOADENS4_14ComposedLayoutINS4_7SwizzleILi2ELi4ELi3EEENS4_18smem_ptr_flag_bitsILi8EEENSW_INS5_IJNSA_ILi8EEESG_EEENS5_IJSG_SB_EEEEEEEvNS4_8identityES13_S1D_vS1E_EENS_8epilogue10collective18CollectiveEpilogueINS1G_23Sm100TmaWarpSpecializedILi4ELi2ELi64ELb0ELb0EEEJSH_NS5_IJNSW_ISE_SB_EENSW_ISG_SB_EEEEESI_SJ_SI_SJ_NS1G_6fusion15FusionCallbacksIS1K_NS1O_17LinearCombinationISI_fSI_fLNS_15FloatRoundStyleE2EEESH_S1N_JEEENS4_5SM1004TMEM4LOAD26SM100_TMEM_LOAD_32dp32b64xES13_S1D_NS4_39AutoVectorizingCopyWithAssumedAlignmentILi128EEENS4_14SM90_TMA_STOREES1D_S1Z_S1Z_EEEvvEEEEvNT_6ParamsE,(.L_x_161 - _ZN7cutlass13device_kernelINS_4gemm6kernel13GemmUniversalIN4cute5tupleIJiiiiEEENS1_10collective13CollectiveMmaINS1_35MainloopSm100TmaUmmaWarpSpecializedILi2ELi2ELi2ENS5_IJNS4_1CILi1EEESB_SB_EEEEENS5_IJNSA_ILi128EEENSA_ILi256EEENSA_ILi64EEEEEENS_12float_e4m3_tENS5_IJlSB_lEEESI_SJ_NS4_8TiledMMAINS4_8MMA_AtomIJNS4_10MMA_TraitsINS4_19SM100_MMA_F8F6F4_SSEJSI_SI_fSE_SF_NS4_17integral_constantINS4_4UMMA5MajorELSQ_0EEESR_NSO_INSP_7ScaleInELSS_0EEEST_EEEEEENS4_6LayoutISC_NS5_IJNSA_ILi0EEESX_SX_EEEEENS5_IJNS4_10UnderscoreES10_S10_EEEEENS4_13SM90_TMA_LOADENS4_14ComposedLayoutINS4_7SwizzleILi2ELi4ELi3EEENS4_18smem_ptr_flag_bitsILi8EEENSW_INS5_IJNSA_ILi8EEESG_EEENS5_IJSG_SB_EEEEEEEvNS4_8identityES13_S1D_vS1E_EENS_8epilogue10collective18CollectiveEpilogueINS1G_23Sm100TmaWarpSpecializedILi4ELi2ELi64ELb0ELb0EEEJSH_NS5_IJNSW_ISE_SB_EENSW_ISG_SB_EEEEESI_SJ_SI_SJ_NS1G_6fusion15FusionCallbacksIS1K_NS1O_17LinearCombinationISI_fSI_fLNS_15FloatRoundStyleE2EEESH_S1N_JEEENS4_5SM1004TMEM4LOAD26SM100_TMEM_LOAD_32dp32b64xES13_S1D_NS4_39AutoVectorizingCopyWithAssumedAlignmentILi128EEENS4_14SM90_TMA_STOREES1D_S1Z_S1Z_EEEvvEEEEvNT_6ParamsE)
        .other          _ZN7cutlass13device_kernelINS_4gemm6kernel13GemmUniversalIN4cute5tupleIJiiiiEEENS1_10collective13CollectiveMmaINS1_35MainloopSm100TmaUmmaWarpSpecializedILi2ELi2ELi2ENS5_IJNS4_1CILi1EEESB_SB_EEEEENS5_IJNSA_ILi128EEENSA_ILi256EEENSA_ILi64EEEEEENS_12float_e4m3_tENS5_IJlSB_lEEESI_SJ_NS4_8TiledMMAINS4_8MMA_AtomIJNS4_10MMA_TraitsINS4_19SM100_MMA_F8F6F4_SSEJSI_SI_fSE_SF_NS4_17integral_constantINS4_4UMMA5MajorELSQ_0EEESR_NSO_INSP_7ScaleInELSS_0EEEST_EEEEEENS4_6LayoutISC_NS5_IJNSA_ILi0EEESX_SX_EEEEENS5_IJNS4_10UnderscoreES10_S10_EEEEENS4_13SM90_TMA_LOADENS4_14ComposedLayoutINS4_7SwizzleILi2ELi4ELi3EEENS4_18smem_ptr_flag_bitsILi8EEENSW_INS5_IJNSA_ILi8EEESG_EEENS5_IJSG_SB_EEEEEEEvNS4_8identityES13_S1D_vS1E_EENS_8epilogue10collective18CollectiveEpilogueINS1G_23Sm100TmaWarpSpecializedILi4ELi2ELi64ELb0ELb0EEEJSH_NS5_IJNSW_ISE_SB_EENSW_ISG_SB_EEEEESI_SJ_SI_SJ_NS1G_6fusion15FusionCallbacksIS1K_NS1O_17LinearCombinationISI_fSI_fLNS_15FloatRoundStyleE2EEESH_S1N_JEEENS4_5SM1004TMEM4LOAD26SM100_TMEM_LOAD_32dp32b64xES13_S1D_NS4_39AutoVectorizingCopyWithAssumedAlignmentILi128EEENS4_14SM90_TMA_STOREES1D_S1Z_S1Z_EEEvvEEEEvNT_6ParamsE,@"STO_CUDA_ENTRY STV_DEFAULT"
_ZN7cutlass13device_kernelINS_4gemm6kernel13GemmUniversalIN4cute5tupleIJiiiiEEENS1_10collective13CollectiveMmaINS1_35MainloopSm100TmaUmmaWarpSpecializedILi2ELi2ELi2ENS5_IJNS4_1CILi1EEESB_SB_EEEEENS5_IJNSA_ILi128EEENSA_ILi256EEENSA_ILi64EEEEEENS_12float_e4m3_tENS5_IJlSB_lEEESI_SJ_NS4_8TiledMMAINS4_8MMA_AtomIJNS4_10MMA_TraitsINS4_19SM100_MMA_F8F6F4_SSEJSI_SI_fSE_SF_NS4_17integral_constantINS4_4UMMA5MajorELSQ_0EEESR_NSO_INSP_7ScaleInELSS_0EEEST_EEEEEENS4_6LayoutISC_NS5_IJNSA_ILi0EEESX_SX_EEEEENS5_IJNS4_10UnderscoreES10_S10_EEEEENS4_13SM90_TMA_LOADENS4_14ComposedLayoutINS4_7SwizzleILi2ELi4ELi3EEENS4_18smem_ptr_flag_bitsILi8EEENSW_INS5_IJNSA_ILi8EEESG_EEENS5_IJSG_SB_EEEEEEEvNS4_8identityES13_S1D_vS1E_EENS_8epilogue10collective18CollectiveEpilogueINS1G_23Sm100TmaWarpSpecializedILi4ELi2ELi64ELb0ELb0EEEJSH_NS5_IJNSW_ISE_SB_EENSW_ISG_SB_EEEEESI_SJ_SI_SJ_NS1G_6fusion15FusionCallbacksIS1K_NS1O_17LinearCombinationISI_fSI_fLNS_15FloatRoundStyleE2EEESH_S1N_JEEENS4_5SM1004TMEM4LOAD26SM100_TMEM_LOAD_32dp32b64xES13_S1D_NS4_39AutoVectorizingCopyWithAssumedAlignmentILi128EEENS4_14SM90_TMA_STOREES1D_S1Z_S1Z_EEEvvEEEEvNT_6ParamsE:
[----:B------:R-:W1:Y:S01]  /*0000*/  LDC R1, c[0x0][0x37c] ;  /* 0x0000df00ff017b82 */ /* 0x000e620000000800 */
[----:B------:R-:W2:Y:S01]  /*0010*/  S2R R185, SR_TID.X ;  /* 0x0000000000b97919 */ /* 0x000ea20000002100 */
[----:B------:R-:W3:Y:S01]  /*0020*/  LDCU.64 UR4, c[0x0][0x890] ;  /* 0x00011200ff0477ac */ /* 0x000ee20008000a00 */
[----:B------:R-:W-:Y:S02]  /*0030*/  PRMT R171, RZ, 0x7610, R171 ;  /* 0x00007610ffab7816 */ /* 0x000fe400000000ab */
[----:B------:R-:W-:Y:S01]  /*0040*/  ELECT P5, URZ, PT ;  /* 0x0000000000ff782f */ /* 0x000fe200038a0000 */
[----:B------:R-:W4:Y:S01]  /*0050*/  LDCU.64 UR46, c[0x0][0x358] ;  /* 0x00006b00ff2e77ac */ /* 0x000f220008000a00 */
[----:B---3--:R-:W-:-:S04]  /*0060*/  UISETP.NE.U32.AND UP0, UPT, UR4, URZ, UPT ;  /* 0x000000ff0400728c */ /* 0x008fc8000bf05070 */
[----:B------:R-:W-:Y:S01]  /*0070*/  UISETP.NE.AND.EX UP0, UPT, UR5, URZ, UPT, UP0 ;  /* 0x000000ff0500728c */ /* 0x000fe2000bf05300 */
[----:B--2---:R-:W-:-:S05]  /*0080*/  SHF.R.U32.HI R173, RZ, 0x5, R185 ;  /* 0x00000005ffad7819 */ /* 0x004fca00000116b9 */
[----:B------:R-:W2:Y:S02]  /*0090*/  SHFL.IDX PT, R0, R173, RZ, 0x1f ;  /* 0x00001fffad007589 */ /* 0x000ea400000e0000 */
[----:B--2---:R-:W-:Y:S01]  /*00a0*/  R2UR UR8, R0 ;  /* 0x00000000000872ca */ /* 0x004fe200000e0000 */
[----:B-1--4-:R-:W-:-:S14]  /*00b0*/  BRA.U UP0, `(.L_x_0) ;  /* 0x00000001002c7547 */ /* 0x012fdc000b800000 */
[----:B------:R-:W1:Y:S02]  /*00c0*/  LDCU.64 UR6, c[0x0][0x888] ;  /* 0x00011100ff0677ac */ /* 0x000e640008000a00 */
[----:B-1----:R-:W-:-:S04]  /*00d0*/  UISETP.NE.U32.AND UP0, UPT, UR6, URZ, UPT ;  /* 0x000000ff0600728c */ /* 0x002fc8000bf05070 */
[----:B------:R-:W-:-:S09]  /*00e0*/  UISETP.NE.AND.EX UP0, UPT, UR7, URZ, UPT, UP0 ;  /* 0x000000ff0700728c */ /* 0x000fd2000bf05300 */
[----:B------:R-:W-:Y:S05]  /*00f0*/  BRA.U !UP0, `(.L_x_1) ;  /* 0x0000000108107547 */ /* 0x000fea000b800000 */
[----:B------:R-:W1:Y:S02]  /*0100*/  LDC.64 R2, c[0x0][0x888] ;  /* 0x00022200ff027b82 */ /* 0x000e640000000a00 */
[----:B-1----:R1:W5:Y:S01]  /*0110*/  LDG.E R81, desc[UR46][R2.64] ;  /* 0x0000002e02517981 */ /* 0x002362000c1e1900 */
[----:B------:R-:W-:Y:S01]  /*0120*/  HFMA2 R171, -RZ, RZ, 0, 5.9604644775390625e-08 ;  /* 0x00000001ffab7431 */ /* 0x000fe200000001ff */
[----:B------:R-:W-:Y:S05]  /*0130*/  BRA `(.L_x_0) ;  /* 0x00000000000c7947 */ /* 0x000fea0003800000 */
.L_x_1:
[----:B------:R-:W1:Y:S01]  /*0140*/  LDCU UR6, c[0x0][0x880] ;  /* 0x00011000ff0677ac */ /* 0x000e620008000800 */
[----:B------:R-:W-:Y:S01]  /*0150*/  HFMA2 R171, -RZ, RZ, 0, 5.9604644775390625e-08 ;  /* 0x00000001ffab7431 */ /* 0x000fe200000001ff */
[----:B-1----:R-:W-:-:S07]  /*0160*/  MOV R81, UR6 ;  /* 0x0000000600517c02 */ /* 0x002fce0008000f00 */
.L_x_0:
[----:B------:R-:W2:Y:S02]  /*0170*/  LDCU.64 UR6, c[0x0][0x8b0] ;  /* 0x00011600ff0677ac */ /* 0x000ea40008000a00 */
[----:B--2---:R-:W-:-:S04]  /*0180*/  UISETP.NE.U32.AND UP0, UPT, UR6, URZ, UPT ;  /* 0x000000ff0600728c */ /* 0x004fc8000bf05070 */
[----:B------:R-:W-:-:S09]  /*0190*/  UISETP.NE.AND.EX UP0, UPT, UR7, URZ, UPT, UP0 ;  /* 0x000000ff0700728c */ /* 0x000fd2000bf05300 */
[----:B------:R-:W-:Y:S05]  /*01a0*/  BRA.U UP0, `(.L_x_2) ;  /* 0x0000000100247547 */ /* 0x000fea000b800000 */
[----:B------:R-:W2:Y:S02]  /*01b0*/  LDCU.64 UR6, c[0x0][0x8a8] ;  /* 0x00011500ff0677ac */ /* 0x000ea40008000a00 */
[----:B--2---:R-:W-:-:S04]  /*01c0*/  UISETP.NE.U32.AND UP0, UPT, UR6, URZ, UPT ;  /* 0x000000ff0600728c */ /* 0x004fc8000bf05070 */
[----:B------:R-:W-:-:S09]  /*01d0*/  UISETP.NE.AND.EX UP0, UPT, UR7, URZ, UPT, UP0 ;  /* 0x000000ff0700728c */ /* 0x000fd2000bf05300 */
[----:B------:R-:W-:Y:S05]  /*01e0*/  BRA.U !UP0, `(.L_x_3) ;  /* 0x00000001080c7547 */ /* 0x000fea000b800000 */
[----:B------:R-:W2:Y:S02]  /*01f0*/  LDC.64 R78, c[0x0][0x8a8] ;  /* 0x00022a00ff4e7b82 */ /* 0x000ea40000000a00 */
[----:B--2---:R2:W5:Y:S01]  /*0200*/  LDG.E R78, desc[UR46][R78.64] ;  /* 0x0000002e4e4e7981 */ /* 0x004562000c1e1900 */
[----:B------:R-:W-:Y:S05]  /*0210*/  BRA `(.L_x_2) ;  /* 0x0000000000087947 */ /* 0x000fea0003800000 */
.L_x_3:
[----:B------:R-:W2:Y:S02]  /*0220*/  LDCU UR6, c[0x0][0x8a0] ;  /* 0x00011400ff0677ac */ /* 0x000ea40008000800 */
[----:B--2---:R-:W-:Y:S02]  /*0230*/  MOV R78, UR6 ;  /* 0x00000006004e7c02 */ /* 0x004fe40008000f00 */
.L_x_2:
[----:B------:R-:W-:Y:S01]  /*0240*/  IMAD.U32 R0, RZ, RZ, UR8 ;  /* 0x00000008ff007e24 */ /* 0x000fe2000f8e00ff */
[----:B------:R-:W-:Y:S04]  /*0250*/  BSSY.RECONVERGENT B0, `(.L_x_4) ;  /* 0x000000c000007945 */ /* 0x000fe80003800200 */
[C---:B------:R-:W-:Y:S02]  /*0260*/  ISETP.NE.OR P1, PT, R0.reuse, 0x1, !P5 ;  /* 0x000000010000780c */ /* 0x040fe40006f25670 */
[----:B------:R-:W-:-:S11]  /*0270*/  ISETP.NE.OR P0, PT, R0, 0x3, !P5 ;  /* 0x000000030000780c */ /* 0x000fd60006f05670 */
[----:B------:R-:W-:Y:S05]  /*0280*/  @P1 BRA `(.L_x_5) ;  /* 0x0000000000201947 */ /* 0x000fea0003800000 */
[----:B------:R-:W3:Y:S02]  /*0290*/  LDCU.64 UR6, c[0x0][0x348] ;  /* 0x00006900ff0677ac */ /* 0x000ee40008000a00 */
[----:B---3--:R-:W-:Y:S02]  /*02a0*/  UIADD3 UR10, UP1, UPT, UR6, 0x80, URZ ;  /* 0x00000080060a7890 */ /* 0x008fe4000ff3e0ff */
[----:B------:R-:W-:Y:S02]  /*02b0*/  UIADD3 UR6, UP0, UPT, UR6, 0x180, URZ ;  /* 0x0000018006067890 */ /* 0x000fe4000ff1e0ff */
[----:B------:R-:W-:Y:S02]  /*02c0*/  UIADD3.X UR11, UPT, UPT, URZ, UR7, URZ, UP1, !UPT ;  /* 0x00000007ff0b7290 */ /* 0x000fe40008ffe4ff */
[----:B------:R-:W-:-:S07]  /*02d0*/  UIADD3.X UR7, UPT, UPT, URZ, UR7, URZ, UP0, !UPT ;  /* 0x00000007ff077290 */ /* 0x000fce00087fe4ff */
[----:B------:R3:W-:Y:S02]  /*02e0*/  UTMACCTL.PF [UR10] ;  /* 0x000000000a0079b9 */ /* 0x0007e40008040000 */
[----:B------:R3:W-:Y:S02]  /*02f0*/  UTMACCTL.PF [UR6] ;  /* 0x00000000060079b9 */ /* 0x0007e40008040000 */
[----:B---3--:R-:W-:Y:S01]  /*0300*/  NOP ;  /* 0x0000000000007918 */ /* 0x008fe20000000000 */
.L_x_5:
[----:B------:R-:W-:Y:S05]  /*0310*/  BSYNC.RECONVERGENT B0 ;  /* 0x0000000000007941 */ /* 0x000fea0003800200 */
.L_x_4:
[----:B------:R-:W-:Y:S04]  /*0320*/  BSSY.RECONVERGENT B0, `(.L_x_6) ;  /* 0x000000a000007945 */ /* 0x000fe80003800200 */
        /* <DEDUP_REMOVED lines=9> */
.L_x_7:
[----:B------:R-:W-:Y:S05]  /*03c0*/  BSYNC.RECONVERGENT B0 ;  /* 0x0000000000007941 */ /* 0x000fea0003800200 */
.L_x_6:
[----:B------:R-:W3:Y:S01]  /*03d0*/  LDCU.64 UR6, c[0x0][0x888] ;  /* 0x00011100ff0677ac */ /* 0x000ee20008000a00 */
[----:B------:R-:W-:Y:S02]  /*03e0*/  UISETP.EQ.U32.AND UP1, UPT, UR4, URZ, UPT ;  /* 0x000000ff0400728c */ /* 0x000fe4000bf22070 */
[----:B------:R-:W-:Y:S02]  /*03f0*/  UPLOP3.LUT UP2, UPT, UPT, UPT, UPT, 0x80, 0x8 ;  /* 0x000000000008789c */ /* 0x000fe40003f4f070 */
[----:B---3--:R-:W-:-:S04]  /*0400*/  UISETP.NE.U32.AND UP0, UPT, UR6, URZ, UPT ;  /* 0x000000ff0600728c */ /* 0x008fc8000bf05070 */
[----:B------:R-:W-:-:S04]  /*0410*/  UISETP.NE.AND.EX UP0, UPT, UR7, URZ, UPT, UP0 ;  /* 0x000000ff0700728c */ /* 0x000fc8000bf05300 */
[----:B------:R-:W-:-:S04]  /*0420*/  UISETP.EQ.OR.EX UP3, UPT, UR5, URZ, !UP0, UP1 ;  /* 0x000000ff0500728c */ /* 0x000fc8000c762710 */
[----:B------:R-:W-:-:S05]  /*0430*/  UP2UR UR50, UPR, URZ, 0x8 ;  /* 0x00000008ff327883 */ /* 0x000fca0008000000 */
[----:B------:R-:W-:Y:S07]  /*0440*/  BRA.U !UP3, `(.L_x_8) ;  /* 0x000000010b207547 */ /* 0x000fee000b800000 */
[----:B------:R-:W-:Y:S01]  /*0450*/  UISETP.NE.U32.AND UP2, UPT, UR4, URZ, UPT ;  /* 0x000000ff0400728c */ /* 0x000fe2000bf45070 */
[----:B-----5:R-:W-:Y:S01]  /*0460*/  FSETP.NEU.AND P0, PT, R81, RZ, PT ;  /* 0x000000ff5100720b */ /* 0x020fe20003f0d000 */
[----:B------:R-:W-:Y:S02]  /*0470*/  USEL UR4, URZ, 0xffffffff, UP0 ;  /* 0xffffffffff047887 */ /* 0x000fe40008000000 */
[----:B------:R-:W-:-:S10]  /*0480*/  UISETP.NE.AND.EX UP2, UPT, UR5, URZ, UPT, UP2 ;  /* 0x000000ff0500728c */ /* 0x000fd4000bf45320 */
[----:B------:R-:W-:Y:S01]  /*0490*/  VOTEU.ANY UP1, P0 ;  /* 0x0000000000ff7886 */ /* 0x000fe20000020100 */
[----:B------:R-:W-:-:S04]  /*04a0*/  @!UP2 USEL UR4, URZ, 0xffffffff, UP1 ;  /* 0xffffffffff04a887 */ /* 0x000fc80008800000 */
[----:B------:R-:W-:-:S04]  /*04b0*/  ULOP3.LUT UR4, UR4, 0x1, URZ, 0xc0, !UPT ;  /* 0x0000000104047892 */ /* 0x000fc8000f8ec0ff */
[----:B------:R-:W-:-:S11]  /*04c0*/  UISETP.NE.U32.AND UP2, UPT, UR4, 0x1, UPT ;  /* 0x000000010400788c */ /* 0x000fd6000bf45070 */
.L_x_8:
[----:B-1----:R-:W1:Y:S01]  /*04d0*/  SHFL.IDX PT, R2, R173, RZ, 0x1f ;  /* 0x00001fffad027589 */ /* 0x002e6200000e0000 */
[----:B------:R-:W-:-:S04]  /*04e0*/  UISETP.NE.AND UP1, UPT, UR8, 0x2, UPT ;  /* 0x000000020800788c */ /* 0x000fc8000bf25270 */
[----:B------:R-:W-:Y:S01]  /*04f0*/  USEL UR6, URZ, 0x1, UP1 ;  /* 0x00000001ff067887 */ /* 0x000fe20008800000 */
[----:B-1----:R-:W-:-:S13]  /*0500*/  ISETP.NE.AND P0, PT, R2, RZ, PT ;  /* 0x000000ff0200720c */ /* 0x002fda0003f05270 */
[----:B------:R-:W-:Y:S05]  /*0510*/  @P0 BRA `(.L_x_9) ;  /* 0x0000000000380947 */ /* 0x000fea0003800000 */
[----:B------:R-:W1:Y:S01]  /*0520*/  S2UR UR5, SR_CgaCtaId ;  /* 0x00000000000579c3 */ /* 0x000e620000008800 */
[----:B------:R-:W-:Y:S01]  /*0530*/  UMOV UR7, 0x400 ;  /* 0x0000040000077882 */ /* 0x000fe20000000000 */
[----:B------:R-:W-:Y:S01]  /*0540*/  UMOV UR4, 0x1 ;  /* 0x0000000100047882 */ /* 0x000fe20000000000 */
[----:B------:R-:W-:Y:S01]  /*0550*/  ELECT P0, URZ, PT ;  /* 0x0000000000ff782f */ /* 0x000fe20003800000 */
[----:B------:R-:W-:-:S04]  /*0560*/  UIADD3 UR10, UPT, UPT, -UR4, 0x100000, URZ ;  /* 0x00100000040a7890 */ /* 0x000fc8000fffe1ff */
[----:B------:R-:W-:Y:S02]  /*0570*/  USHF.L.U32 UR11, UR10, 0xb, URZ ;  /* 0x0000000b0a0b7899 */ /* 0x000fe400080006ff */
[----:B------:R-:W-:Y:S02]  /*0580*/  USHF.L.U32 UR10, UR10, 0x1, URZ ;  /* 0x000000010a0a7899 */ /* 0x000fe400080006ff */
[----:B-1----:R-:W-:Y:S01]  /*0590*/  ULEA UR5, UR5, UR7, 0x18 ;  /* 0x0000000705057291 */ /* 0x002fe2000f8ec0ff */
[----:B------:R-:W1:Y:S11]  /*05a0*/  FENCE.VIEW.ASYNC.S ;  /* 0x00000000000073c6 */ /* 0x000e760000000000 */
[----:B-1----:R1:W3:Y:S01]  /*05b0*/  SYNCS.EXCH.64 URZ, [UR5], UR10 ;  /* 0x0000000a05ff75b2 */ /* 0x0022e20008000100 */
[----:B------:R1:W4:Y:S01]  /*05c0*/  SYNCS.EXCH.64 URZ, [UR5+0x10], UR10 ;  /* 0x0000100a05ff75b2 */ /* 0x0003220008000100 */
[----:B------:R1:W1:Y:S01]  /*05d0*/  SYNCS.EXCH.64 URZ, [UR5+0x8], UR10 ;  /* 0x0000080a05ff75b2 */ /* 0x0002620008000100 */
[----:B------:R1:W1:Y:S01]  /*05e0*/  SYNCS.EXCH.64 URZ, [UR5+0x18], UR10 ;  /* 0x0000180a05ff75b2 */ /* 0x0002620008000100 */
[----:B------:R-:W-:Y:S01]  /*05f0*/  NOP ;  /* 0x0000000000007918 */ /* 0x000fe20000000000 */
.L_x_9:
[----:B------:R-:W2:Y:S01]  /*0600*/  SHFL.IDX PT, R2, R173, RZ, 0x1f ;  /* 0x00001fffad027589 */ /* 0x000ea200000e0000 */
[----:B------:R-:W-:Y:S01]  /*0610*/  NOP ;  /* 0x0000000000007918 */ /* 0x000fe20000000000 */
[----:B--2---:R-:W-:-:S13]  /*0620*/  ISETP.NE.AND P0, PT, R2, 0x1, PT ;  /* 0x000000010200780c */ /* 0x004fda0003f05270 */
[----:B------:R-:W-:Y:S05]  /*0630*/  @P0 BRA `(.L_x_10) ;  /* 0x0000000000580947 */ /* 0x000fea0003800000 */
[----:B------:R-:W2:Y:S01]  /*0640*/  S2UR UR7, SR_CgaCtaId ;  /* 0x00000000000779c3 */ /* 0x000ea20000008800 */
[----:B------:R-:W-:Y:S01]  /*0650*/  UMOV UR9, 0x400 ;  /* 0x0000040000097882 */ /* 0x000fe20000000000 */
[----:B-1----:R-:W-:Y:S01]  /*0660*/  UMOV UR5, 0x20 ;  /* 0x0000002000057882 */ /* 0x002fe20000000000 */
[----:B------:R-:W-:Y:S01]  /*0670*/  UMOV UR4, 0x80 ;  /* 0x0000008000047882 */ /* 0x000fe20000000000 */
[----:B------:R-:W-:-:S04]  /*0680*/  UIADD3 UR10, UPT, UPT, -UR5, 0x100000, URZ ;  /* 0x00100000050a7890 */ /* 0x000fc8000fffe1ff */
[----:B------:R-:W-:Y:S02]  /*0690*/  USHF.L.U32 UR11, UR10, 0xb, URZ ;  /* 0x0000000b0a0b7899 */ /* 0x000fe400080006ff */
[----:B------:R-:W-:Y:S02]  /*06a0*/  USHF.L.U32 UR10, UR10, 0x1, URZ ;  /* 0x000000010a0a7899 */ /* 0x000fe400080006ff */
[----:B------:R-:W-:-:S04]  /*06b0*/  UIADD3 UR4, UPT, UPT, -UR4, 0x100000, URZ ;  /* 0x0010000004047890 */ /* 0x000fc8000fffe1ff */
[----:B------:R-:W-:Y:S02]  /*06c0*/  USHF.L.U32 UR5, UR4, 0xb, URZ ;  /* 0x0000000b04057899 */ /* 0x000fe400080006ff */
[----:B------:R-:W-:Y:S01]  /*06d0*/  USHF.L.U32 UR4, UR4, 0x1, URZ ;  /* 0x0000000104047899 */ /* 0x000fe200080006ff */
[----:B------:R-:W-:Y:S01]  /*06e0*/  ELECT P0, URZ, PT ;  /* 0x0000000000ff782f */ /* 0x000fe20003800000 */
[----:B--2---:R-:W-:Y:S01]  /*06f0*/  ULEA UR7, UR7, UR9, 0x18 ;  /* 0x0000000907077291 */ /* 0x004fe2000f8ec0ff */
[----:B------:R-:W1:Y:S11]  /*0700*/  FENCE.VIEW.ASYNC.S ;  /* 0x00000000000073c6 */ /* 0x000e760000000000 */
[----:B-1----:R2:W1:Y:S01]  /*0710*/  SYNCS.EXCH.64 URZ, [UR7+0x20], UR10 ;  /* 0x0000200a07ff75b2 */ /* 0x0024620008000100 */
[----:B------:R2:W1:Y:S01]  /*0720*/  SYNCS.EXCH.64 URZ, [UR7+0x40], UR4 ;  /* 0x0000400407ff75b2 */ /* 0x0004620008000100 */
[----:B------:R2:W1:Y:S01]  /*0730*/  SYNCS.EXCH.64 URZ, [UR7+0x28], UR10 ;  /* 0x0000280a07ff75b2 */ /* 0x0004620008000100 */
[----:B------:R2:W1:Y:S01]  /*0740*/  SYNCS.EXCH.64 URZ, [UR7+0x48], UR4 ;  /* 0x0000480407ff75b2 */ /* 0x0004620008000100 */
[----:B------:R2:W1:Y:S01]  /*0750*/  SYNCS.EXCH.64 URZ, [UR7+0x30], UR10 ;  /* 0x0000300a07ff75b2 */ /* 0x0004620008000100 */
[----:B------:R2:W1:Y:S01]  /*0760*/  SYNCS.EXCH.64 URZ, [UR7+0x50], UR4 ;  /* 0x0000500407ff75b2 */ /* 0x0004620008000100 */
[----:B------:R2:W1:Y:S01]  /*0770*/  SYNCS.EXCH.64 URZ, [UR7+0x38], UR10 ;  /* 0x0000380a07ff75b2 */ /* 0x0004620008000100 */
[----:B------:R2:W1:Y:S02]  /*0780*/  SYNCS.EXCH.64 URZ, [UR7+0x58], UR4 ;  /* 0x0000580407ff75b2 */ /* 0x0004640008000100 */
[----:B--2---:R-:W-:Y:S01]  /*0790*/  NOP ;  /* 0x0000000000007918 */ /* 0x004fe20000000000 */
.L_x_10:
[----:B------:R-:W2:Y:S01]  /*07a0*/  SHFL.IDX PT, R2, R173, RZ, 0x1f ;  /* 0x00001fffad027589 */ /* 0x000ea200000e0000 */
[----:B------:R-:W-:Y:S01]  /*07b0*/  NOP ;  /* 0x0000000000007918 */ /* 0x000fe20000000000 */
[----:B--2---:R-:W-:-:S13]  /*07c0*/  ISETP.NE.AND P0, PT, R2, 0x3, PT ;  /* 0x000000030200780c */ /* 0x004fda0003f05270 */
[----:B------:R-:W-:Y:S05]  /*07d0*/  @P0 BRA `(.L_x_11) ;  /* 0x0000000000300947 */ /* 0x000fea0003800000 */
[----:B-1----:R-:W1:Y:S01]  /*07e0*/  S2UR UR5, SR_CgaCtaId ;  /* 0x00000000000579c3 */ /* 0x002e620000008800 */
        /* <DEDUP_REMOVED lines=8> */
[----:B-1----:R2:W1:Y:S01]  /*0870*/  SYNCS.EXCH.64 URZ, [UR5+0x60], UR10 ;  /* 0x0000600a05ff75b2 */ /* 0x0024620008000100 */
[----:B------:R2:W1:Y:S02]  /*0880*/  SYNCS.EXCH.64 URZ, [UR5+0x68], UR10 ;  /* 0x0000680a05ff75b2 */ /* 0x0004640008000100 */
[----:B--2---:R-:W-:Y:S01]  /*0890*/  NOP ;  /* 0x0000000000007918 */ /* 0x004fe20000000000 */
.L_x_11:
[----:B------:R-:W2:Y:S01]  /*08a0*/  SHFL.IDX PT, R2, R173, RZ, 0x1f ;  /* 0x00001fffad027589 */ /* 0x000ea200000e0000 */
[----:B------:R-:W-:Y:S01]  /*08b0*/  NOP ;  /* 0x0000000000007918 */ /* 0x000fe20000000000 */
[----:B--2---:R-:W-:-:S13]  /*08c0*/  ISETP.NE.AND P0, PT, R2, 0x4, PT ;  /* 0x000000040200780c */ /* 0x004fda0003f05270 */
[----:B------:R-:W-:Y:S05]  /*08d0*/  @P0 BRA `(.L_x_12) ;  /* 0x00000000004c0947 */ /* 0x000fea0003800000 */
[----:B-1----:R-:W1:Y:S01]  /*08e0*/  S2UR UR5, SR_CgaCtaId ;  /* 0x00000000000579c3 */ /* 0x002e620000008800 */
[----:B------:R-:W-:Y:S01]  /*08f0*/  UMOV UR9, 0x100 ;  /* 0x0000010000097882 */ /* 0x000fe20000000000 */
[----:B------:R-:W-:Y:S01]  /*0900*/  UMOV UR7, 0x400 ;  /* 0x0000040000077882 */ /* 0x000fe20000000000 */
[----:B------:R-:W-:Y:S01]  /*0910*/  USEL UR9, UR9, 0xe0, UP2 ;  /* 0x000000e009097887 */ /* 0x000fe20009000000 */
[----:B------:R-:W-:Y:S01]  /*0920*/  UMOV UR4, 0x1 ;  /* 0x0000000100047882 */ /* 0x000fe20000000000 */
[----:B------:R-:W-:Y:S01]  /*0930*/  ELECT P0, URZ, PT ;  /* 0x0000000000ff782f */ /* 0x000fe20003800000 */
[----:B------:R-:W-:-:S04]  /*0940*/  UIADD3 UR10, UPT, UPT, -UR4, 0x100000, URZ ;  /* 0x00100000040a7890 */ /* 0x000fc8000fffe1ff */
[----:B------:R-:W-:Y:S02]  /*0950*/  USHF.L.U32 UR11, UR10, 0xb, URZ ;  /* 0x0000000b0a0b7899 */ /* 0x000fe400080006ff */
[----:B------:R-:W-:Y:S02]  /*0960*/  USHF.L.U32 UR10, UR10, 0x1, URZ ;  /* 0x000000010a0a7899 */ /* 0x000fe400080006ff */
[----:B------:R-:W-:-:S04]  /*0970*/  UIADD3 UR12, UPT, UPT, -UR9, 0x100000, URZ ;  /* 0x00100000090c7890 */ /* 0x000fc8000fffe1ff */
[----:B------:R-:W-:Y:S02]  /*0980*/  USHF.L.U32 UR13, UR12, 0xb, URZ ;  /* 0x0000000b0c0d7899 */ /* 0x000fe400080006ff */
[----:B------:R-:W-:Y:S02]  /*0990*/  USHF.L.U32 UR12, UR12, 0x1, URZ ;  /* 0x000000010c0c7899 */ /* 0x000fe400080006ff */
[----:B-1----:R-:W-:Y:S01]  /*09a0*/  ULEA UR5, UR5, UR7, 0x18 ;  /* 0x0000000705057291 */ /* 0x002fe2000f8ec0ff */
[----:B------:R-:W1:Y:S11]  /*09b0*/  FENCE.VIEW.ASYNC.S ;  /* 0x00000000000073c6 */ /* 0x000e760000000000 */
[----:B-1----:R2:W1:Y:S01]  /*09c0*/  SYNCS.EXCH.64 URZ, [UR5+0x70], UR10 ;  /* 0x0000700a05ff75b2 */ /* 0x0024620008000100 */
[----:B------:R2:W1:Y:S01]  /*09d0*/  SYNCS.EXCH.64 URZ, [UR5+0x80], UR12 ;  /* 0x0000800c05ff75b2 */ /* 0x0004620008000100 */
[----:B------:R2:W1:Y:S01]  /*09e0*/  SYNCS.EXCH.64 URZ, [UR5+0x78], UR10 ;  /* 0x0000780a05ff75b2 */ /* 0x0004620008000100 */
[----:B------:R2:W1:Y:S02]  /*09f0*/  SYNCS.EXCH.64 URZ, [UR5+0x88], UR12 ;  /* 0x0000880c05ff75b2 */ /* 0x0004640008000100 */
[----:B--2---:R-:W-:Y:S01]  /*0a00*/  NOP ;  /* 0x0000000000007918 */ /* 0x004fe20000000000 */
.L_x_12:
        /* <DEDUP_REMOVED lines=20> */
[----:B------:R2:W1:Y:S02]  /*0b50*/  SYNCS.EXCH.64 URZ, [UR7+0xa8], UR4 ;  /* 0x0000a80407ff75b2 */ /* 0x0004640008000100 */
[----:B--2---:R-:W-:Y:S01]  /*0b60*/  NOP ;  /* 0x0000000000007918 */ /* 0x004fe20000000000 */
.L_x_13:
        /* <DEDUP_REMOVED lines=18> */
.L_x_14:
[----:B-1----:R-:W1:Y:S01]  /*0c90*/  S2UR UR5, SR_CTAID.X ;  /* 0x00000000000579c3 */ /* 0x002e620000002500 */
[----:B------:R-:W-:-:S05]  /*0ca0*/  CS2R.32 R170, SR_CgaSize ;  /* 0x0000000000aa7805 */ /* 0x000fca0000008a00 */
[----:B------:R-:W-:-:S05]  /*0cb0*/  IMAD R170, R170, -0xa0, RZ ;  /* 0xffffff60aaaa7824 */ /* 0x000fca00078e02ff */
[----:B------:R-:W-:-:S14]  /*0cc0*/  R2UR UR9, R170 ;  /* 0x00000000aa0972ca */ /* 0x000fdc00000e0000 */
[----:B------:R-:W2:Y:S01]  /*0cd0*/  LDCU UR9, c[0x0][UR9+0x2b0] ;  /* 0x00005600090977ac */ /* 0x000ea20008000800 */
[----:B------:R-:W-:Y:S01]  /*0ce0*/  NOP ;  /* 0x0000000000007918 */ /* 0x000fe20000000000 */
[----:B------:R-:W-:-:S05]  /*0cf0*/  CS2R.32 R170, SR_CgaSize ;  /* 0x0000000000aa7805 */ /* 0x000fca0000008a00 */
[----:B------:R-:W-:-:S05]  /*0d00*/  IMAD R170, R170, -0xa0, RZ ;  /* 0xffffff60aaaa7824 */ /* 0x000fca00078e02ff */
[----:B------:R-:W-:-:S14]  /*0d10*/  R2UR UR7, R170 ;  /* 0x00000000aa0772ca */ /* 0x000fdc00000e0000 */
[----:B------:R-:W3:Y:S01]  /*0d20*/  LDCU UR7, c[0x0][UR7+0x2b4] ;  /* 0x00005680070777ac */ /* 0x000ee20008000800 */
[----:B------:R-:W4:Y:S08]  /*0d30*/  S2UR UR4, SR_CTAID.Y ;  /* 0x00000000000479c3 */ /* 0x000f300000002600 */
[----:B------:R-:W3:Y:S01]  /*0d40*/  LDC R9, c[0x0][0xb24] ;  /* 0x0002c900ff097b82 */ /* 0x000ee20000000800 */
[----:B-1----:R-:W-:-:S02]  /*0d50*/  I2FP.F32.U32 R5, UR5 ;  /* 0x0000000500057c45 */ /* 0x002fc40008201000 */
[----:B------:R-:W-:-:S05]  /*0d60*/  CS2R.32 R3, SR_CgaSize ;  /* 0x0000000000037805 */ /* 0x000fca0000008a00 */
[----:B------:R-:W-:-:S06]  /*0d70*/  IMAD R3, R3, -0xa0, RZ ;  /* 0xffffff6003037824 */ /* 0x000fcc00078e02ff */
[----:B------:R-:W1:Y:S01]  /*0d80*/  LDC R3, c[0x0][R3+0x2a0] ;  /* 0x0000a80003037b82 */ /* 0x000e620000000800 */
[----:B------:R-:W-:Y:S01]  /*0d90*/  MOV R21, UR5 ;  /* 0x0000000500157c02 */ /* 0x000fe20008000f00 */
[----:B--2---:R-:W-:Y:S01]  /*0da0*/  FMUL R5, R5, UR9 ;  /* 0x0000000905057c20 */ /* 0x004fe20008400000 */
[----:B----4-:R-:W-:Y:S02]  /*0db0*/  I2FP.F32.U32 R4, UR4 ;  /* 0x0000000400047c45 */ /* 0x010fe40008201000 */
[----:B------:R-:W-:-:S05]  /*0dc0*/  CS2R.32 R2, SR_CgaSize ;  /* 0x0000000000027805 */ /* 0x000fca0000008a00 */
[----:B------:R-:W-:-:S06]  /*0dd0*/  IMAD R2, R2, -0xa0, RZ ;  /* 0xffffff6002027824 */ /* 0x000fcc00078e02ff */
[----:B------:R-:W2:Y:S01]  /*0de0*/  LDC R2, c[0x0][R2+0x2a4] ;  /* 0x0000a90002027b82 */ /* 0x000ea20000000800 */
[----:B------:R-:W4:Y:S01]  /*0df0*/  F2I.U32.TRUNC.NTZ R170, R5 ;  /* 0x0000000500aa7305 */ /* 0x000f22000020f000 */
[----:B------:R-:W-:Y:S01]  /*0e00*/  MOV R20, UR4 ;  /* 0x0000000400147c02 */ /* 0x000fe20008000f00 */
[----:B---3--:R-:W-:-:S05]  /*0e10*/  FMUL R4, R4, UR7 ;  /* 0x0000000704047c20 */ /* 0x008fca0008400000 */
[----:B------:R-:W-:Y:S01]  /*0e20*/  BAR.SYNC.DEFER_BLOCKING 0x0 ;  /* 0x0000000000007b1d */ /* 0x000fe20000010000 */
[----:B------:R-:W-:-:S05]  /*0e30*/  ISETP.GE.AND P0, PT, R9, 0x1, PT ;  /* 0x000000010900780c */ /* 0x000fca0003f06270 */
[----:B------:R-:W3:Y:S02]  /*0e40*/  F2I.U32.TRUNC.NTZ R147, R4 ;  /* 0x0000000400937305 */ /* 0x000ee4000020f000 */
[----:B------:R-:W2:Y:S01]  /*0e50*/  S2UR UR36, SR_CTAID.Z ;  /* 0x00000000002479c3 */ /* 0x000ea20000002700 */
[----:B----4-:R-:W-:-:S05]  /*0e60*/  IADD3 R170, PT, PT, -R170, RZ, RZ ;  /* 0x000000ffaaaa7210 */ /* 0x010fca0007ffe1ff */
[----:B-1----:R-:W-:Y:S01]  /*0e70*/  IMAD R170, R3, R170, UR5 ;  /* 0x0000000503aa7e24 */ /* 0x002fe2000f8e02aa */
[----:B---3--:R-:W-:-:S05]  /*0e80*/  IADD3 R147, PT, PT, -R147, RZ, RZ ;  /* 0x000000ff93937210 */ /* 0x008fca0007ffe1ff */
[----:B--2---:R-:W-:Y:S01]  /*0e90*/  IMAD R147, R2, R147, UR4 ;  /* 0x0000000402937e24 */ /* 0x004fe2000f8e0293 */
[----:B------:R-:W-:Y:S06]  /*0ea0*/  @!P0 BRA `(.L_x_15) ;  /* 0x0000000000b88947 */ /* 0x000fec0003800000 */
[----:B------:R-:W1:Y:S01]  /*0eb0*/  LDC.64 R4, c[0x0][0xb18] ;  /* 0x0002c600ff047b82 */ /* 0x000e620000000a00 */
[----:B------:R-:W-:-:S07]  /*0ec0*/  ISETP.NE.AND P0, PT, R9, 0x1, PT ;  /* 0x000000010900780c */ /* 0x000fce0003f05270 */
[----:B------:R-:W2:Y:S08]  /*0ed0*/  LDC R10, c[0x0][0xb0c] ;  /* 0x0002c300ff0a7b82 */ /* 0x000eb00000000800 */
[----:B------:R-:W3:Y:S08]  /*0ee0*/  LDC R11, c[0x0][0x370] ;  /* 0x0000dc00ff0b7b82 */ /* 0x000ef00000000800 */
[----:B------:R-:W4:Y:S01]  /*0ef0*/  LDC R12, c[0x0][0x374] ;  /* 0x0000dd00ff0c7b82 */ /* 0x000f220000000800 */
[----:B-1----:R-:W-:-:S07]  /*0f00*/  ISETP.NE.AND P1, PT, R4, 0x1, PT ;  /* 0x000000010400780c */ /* 0x002fce0003f25270 */
[----:B------:R-:W3:Y:S01]  /*0f10*/  LDC.64 R6, c[0x0][0xb10] ;  /* 0x0002c400ff067b82 */ /* 0x000ee20000000a00 */
[----:B--2---:R-:W-:-:S07]  /*0f20*/  ISETP.NE.AND P2, PT, R10, 0x1, PT ;  /* 0x000000010a00780c */ /* 0x004fce0003f45270 */
[----:B------:R-:W1:Y:S08]  /*0f30*/  LDC R8, c[0x0][0xb20] ;  /* 0x0002c800ff087b82 */ /* 0x000e700000000800 */
[----:B------:R-:W2:Y:S01]  /*0f40*/  LDC.64 R2, c[0x0][0xb28] ;  /* 0x0002ca00ff027b82 */ /* 0x000ea20000000a00 */
[----:B----4-:R-:W-:-:S04]  /*0f50*/  IMAD.HI.U32 R13, R12, R5, RZ ;  /* 0x000000050c0d7227 */ /* 0x010fc800078e00ff */
[----:B------:R-:W-:-:S04]  /*0f60*/  IMAD.HI.U32 R5, R20, R5, RZ ;  /* 0x0000000514057227 */ /* 0x000fc800078e00ff */
[----:B---3--:R-:W-:-:S04]  /*0f70*/  IMAD.HI.U32 R14, R11, R6, RZ ;  /* 0x000000060b0e7227 */ /* 0x008fc800078e00ff */
[C---:B------:R-:W-:Y:S01]  /*0f80*/  IMAD.HI.U32 R16, R21.reuse, R6, RZ ;  /* 0x0000000615107227 */ /* 0x040fe200078e00ff */
[-C--:B------:R-:W-:Y:S02]  /*0f90*/  @P2 SHF.R.U32.HI R11, RZ, R7.reuse, R14 ;  /* 0x00000007ff0b2219 */ /* 0x080fe4000001160e */
[-C--:B-1----:R-:W-:Y:S02]  /*0fa0*/  @P1 SHF.R.U32.HI R12, RZ, R8.reuse, R13 ;  /* 0x00000008ff0c1219 */ /* 0x082fe4000001160d */
[----:B------:R-:W-:Y:S02]  /*0fb0*/  SHF.R.U32.HI R5, RZ, R8, R5 ;  /* 0x00000008ff057219 */ /* 0x000fe40000011605 */
[----:B------:R-:W-:Y:S02]  /*0fc0*/  SHF.R.U32.HI R16, RZ, R7, R16 ;  /* 0x00000007ff107219 */ /* 0x000fe40000011610 */
[----:B------:R-:W-:Y:S01]  /*0fd0*/  SEL R5, R20, R5, !P1 ;  /* 0x0000000514057207 */ /* 0x000fe20004800000 */
[----:B--2---:R-:W-:Y:S01]  /*0fe0*/  IMAD.HI.U32 R14, R12, R2, RZ ;  /* 0x000000020c0e7227 */ /* 0x004fe200078e00ff */
[----:B------:R-:W-:-:S02]  /*0ff0*/  SEL R7, R21, R16, !P2 ;  /* 0x0000001015077207 */ /* 0x000fc40005000000 */
[----:B------:R-:W-:Y:S01]  /*1000*/  IADD3 R13, PT, PT, -R5, RZ, RZ ;  /* 0x000000ff050d7210 */ /* 0x000fe20007ffe1ff */
[----:B------:R-:W-:Y:S01]  /*1010*/  IMAD.HI.U32 R6, R11, R2, RZ ;  /* 0x000000020b067227 */ /* 0x000fe200078e00ff */
[----:B------:R-:W-:-:S03]  /*1020*/  @P0 SHF.R.U32.HI R12, RZ, R3, R14 ;  /* 0x00000003ff0c0219 */ /* 0x000fc6000001160e */
[----:B------:R-:W-:Y:S01]  /*1030*/  IMAD R13, R4, R13, R20 ;  /* 0x0000000d040d7224 */ /* 0x000fe200078e0214 */
[----:B------:R-:W-:Y:S01]  /*1040*/  @P0 SHF.R.U32.HI R11, RZ, R3, R6 ;  /* 0x00000003ff0b0219 */ /* 0x000fe20000011606 */
[----:B------:R-:W-:-:S04]  /*1050*/  IMAD R12, R12, R9, RZ ;  /* 0x000000090c0c7224 */ /* 0x000fc800078e02ff */
[----:B------:R-:W-:Y:S01]  /*1060*/  IMAD R6, R11, R9, RZ ;  /* 0x000000090b067224 */ /* 0x000fe200078e02ff */
[----:B------:R-:W-:-:S04]  /*1070*/  ISETP.GE.AND P1, PT, R5, R12, PT ;  /* 0x0000000c0500720c */ /* 0x000fc80003f26270 */
[----:B------:R-:W-:Y:S01]  /*1080*/  ISETP.GE.OR P1, PT, R7, R6, P1 ;  /* 0x000000060700720c */ /* 0x000fe20000f26670 */
[----:B------:R-:W-:-:S05]  /*1090*/  IMAD.HI.U32 R6, R5, R2, RZ ;  /* 0x0000000205067227 */ /* 0x000fca00078e00ff */
[----:B------:R-:W-:-:S04]  /*10a0*/  SHF.R.U32.HI R6, RZ, R3, R6 ;  /* 0x00000003ff067219 */ /* 0x000fc80000011606 */
[----:B------:R-:W-:-:S03]  /*10b0*/  SEL R6, R5, R6, !P0 ;  /* 0x0000000605067207 */ /* 0x000fc60004000000 */
[----:B------:R-:W-:Y:S01]  /*10c0*/  @!P1 IMAD.HI.U32 R8, R7, R2, RZ ;  /* 0x0000000207089227 */ /* 0x000fe200078e00ff */
[----:B------:R-:W-:-:S04]  /*10d0*/  IADD3 R2, PT, PT, -R6, RZ, RZ ;  /* 0x000000ff06027210 */ /* 0x000fc80007ffe1ff */
[----:B------:R-:W-:Y:S01]  /*10e0*/  @!P1 SHF.R.U32.HI R8, RZ, R3, R8 ;  /* 0x00000003ff089219 */ /* 0x000fe20000011608 */
[----:B------:R-:W-:-:S03]  /*10f0*/  IMAD R2, R9, R2, R5 ;  /* 0x0000000209027224 */ /* 0x000fc600078e0205 */
[----:B------:R-:W-:-:S05]  /*1100*/  @!P1 SEL R3, R7, R8, !P0 ;  /* 0x0000000807039207 */ /* 0x000fca0004000000 */
[--C-:B------:R-:W-:Y:S02]  /*1110*/  @!P1 IMAD.IADD R6, R6, 0x1, -R3.reuse ;  /* 0x0000000106069824 */ /* 0x100fe400078e0a03 */
[----:B------:R-:W-:Y:S01]  /*1120*/  @!P1 IMAD R3, R2, R11, R3 ;  /* 0x0000000b02039224 */ /* 0x000fe200078e0203 */
[----:B------:R-:W-:Y:S01]  /*1130*/  IADD3 R2, PT, PT, -R7, RZ, RZ ;  /* 0x000000ff07027210 */ /* 0x000fe20007ffe1ff */
[----:B------:R-:W-:Y:S02]  /*1140*/  @!P1 IMAD R5, R6, R9, R7 ;  /* 0x0000000906059224 */ /* 0x000fe400078e0207 */
[----:B------:R-:W-:Y:S02]  /*1150*/  @!P1 IMAD.MOV.U32 R7, RZ, RZ, R3 ;  /* 0x000000ffff079224 */ /* 0x000fe400078e0003 */
[----:B------:R-:W-:Y:S02]  /*1160*/  IMAD R2, R10, R2, R21 ;  /* 0x000000020a027224 */ /* 0x000fe400078e0215 */
[----:B------:R-:W-:-:S02]  /*1170*/  IMAD R20, R5, R4, R13 ;  /* 0x0000000405147224 */ /* 0x000fc400078e020d */
[----:B------:R-:W-:Y:S02]  /*1180*/  IMAD R21, R7, R10, R2 ;  /* 0x0000000a07157224 */ /* 0x000fe400078e0202 */
.L_x_15:
[----:B------:R-:W1:Y:S01]  /*1190*/  LDCU UR4, c[0x0][0xb30] ;  /* 0x00016600ff0477ac */ /* 0x000e620008000800 */
[----:B------:R-:W2:Y:S08]  /*11a0*/  S2UR UR37, SR_CgaCtaId ;  /* 0x00000000002579c3 */ /* 0x000eb00000008800 */
[----:B------:R-:W3:Y:S01]  /*11b0*/  LDC R72, c[0x0][0xb24] ;  /* 0x0002c900ff487b82 */ /* 0x000ee20000000800 */
[----:B-1----:R-:W-:-:S09]  /*11c0*/  UISETP.NE.AND UP1, UPT, UR4, 0x1, UPT ;  /* 0x000000010400788c */ /* 0x002fd2000bf25270 */
[----:B--2---:R-:W-:Y:S05]  /*11d0*/  BRA.U UP1, `(.L_x_16) ;  /* 0x0000000101407547 */ /* 0x004fea000b800000 */
[----:B------:R-:W1:Y:S08]  /*11e0*/  LDC.64 R4, c[0x0][0xb10] ;  /* 0x0002c400ff047b82 */ /* 0x000e700000000a00 */
[----:B------:R-:W2:Y:S08]  /*11f0*/  LDC.64 R2, c[0x0][0xb18] ;  /* 0x0002c600ff027b82 */ /* 0x000eb00000000a00 */
[----:B------:R-:W4:Y:S08]  /*1200*/  LDC R6, c[0x0][0xb20] ;  /* 0x0002c800ff067b82 */ /* 0x000f300000000800 */
[----:B------:R-:W3:Y:S01]  /*1210*/  LDC R8, c[0x0][0xb0c] ;  /* 0x0002c300ff087b82 */ /* 0x000ee20000000800 */
[----:B-1----:R-:W-:-:S05]  /*1220*/  IMAD.HI.U32 R4, R21, R4, RZ ;  /* 0x0000000415047227 */ /* 0x002fca00078e00ff */
[----:B------:R-:W-:Y:S01]  /*1230*/  SHF.R.U32.HI R4, RZ, R5, R4 ;  /* 0x00000005ff047219 */ /* 0x000fe20000011604 */
[----:B--2---:R-:W-:Y:S01]  /*1240*/  IMAD.HI.U32 R3, R20, R3, RZ ;  /* 0x0000000314037227 */ /* 0x004fe200078e00ff */
[----:B------:R-:W-:-:S04]  /*1250*/  ISETP.NE.AND P0, PT, R2, 0x1, PT ;  /* 0x000000010200780c */ /* 0x000fc80003f05270 */
[----:B----4-:R-:W-:-:S04]  /*1260*/  SHF.R.U32.HI R3, RZ, R6, R3 ;  /* 0x00000006ff037219 */ /* 0x010fc80000011603 */
[----:B------:R-:W-:Y:S02]  /*1270*/  SEL R3, R20, R3, !P0 ;  /* 0x0000000314037207 */ /* 0x000fe40004000000 */
[----:B---3--:R-:W-:-:S04]  /*1280*/  ISETP.NE.AND P1, PT, R8, 0x1, PT ;  /* 0x000000010800780c */ /* 0x008fc80003f25270 */
[----:B------:R-:W-:-:S05]  /*1290*/  SEL R4, R21, R4, !P1 ;  /* 0x0000000415047207 */ /* 0x000fca0004800000 */
[----:B------:R-:W-:Y:S02]  /*12a0*/  IMAD.IADD R5, R3, 0x1, -R4 ;  /* 0x0000000103057824 */ /* 0x000fe400078e0a04 */
[----:B------:R-:W-:Y:S02]  /*12b0*/  IMAD.IADD R3, R4, 0x1, -R3 ;  /* 0x0000000104037824 */ /* 0x000fe400078e0a03 */
[----:B------:R-:W-:Y:S02]  /*12c0*/  IMAD R21, R5, R8, R21 ;  /* 0x0000000805157224 */ /* 0x000fe400078e0215 */
[----:B------:R-:W-:-:S07]  /*12d0*/  IMAD R20, R3, R2, R20 ;  /* 0x0000000203147224 */ /* 0x000fce00078e0214 */
.L_x_16:
[----:B------:R-:W-:Y:S01]  /*12e0*/  BAR.SYNC.DEFER_BLOCKING 0x0 ;  /* 0x0000000000007b1d */ /* 0x000fe20000010000 */
[----:B------:R-:W-:Y:S01]  /*12f0*/  UISETP.NE.AND UP1, UPT, UR8, 0x2, UPT ;  /* 0x000000020800788c */ /* 0x000fe2000bf25270 */
[----:B------:R-:W-:Y:S02]  /*1300*/  ISETP.NE.OR P5, PT, R0, 0x2, !P5 ;  /* 0x000000020000780c */ /* 0x000fe40006fa5670 */
[----:B------:R-:W-:-:S06]  /*1310*/  LOP3.LUT R2, R185, 0x1f, RZ, 0xc0, !PT ;  /* 0x0000001fb9027812 */ /* 0x000fcc00078ec0ff */
[----:B------:R-:W-:Y:S05]  /*1320*/  BRA.U UP1, `(.L_x_17) ;  /* 0x0000001101147547 */ /* 0x000fea000b800000 */
[----:B------:R-:W1:Y:S01]  /*1330*/  LDCU UR13, c[0x0][0x38c] ;  /* 0x00007180ff0d77ac */ /* 0x000e620008000800 */
[----:B------:R-:W2:Y:S01]  /*1340*/  LDC R9, c[0x0][0x370] ;  /* 0x0000dc00ff097b82 */ /* 0x000ea20000000800 */
[----:B------:R-:W-:Y:S01]  /*1350*/  PLOP3.LUT P1, PT, PT, PT, UP2, 0x80, 0x8 ;  /* 0x000000000008781c */ /* 0x000fe20003f2f028 */
[----:B------:R-:W-:Y:S01]  /*1360*/  IMAD.MOV.U32 R15, RZ, RZ, 0x1 ;  /* 0x00000001ff0f7424 */ /* 0x000fe200078e00ff */
[----:B------:R-:W-:Y:S01]  /*1370*/  ISETP.EQ.OR P4, PT, R2, RZ, P5 ;  /* 0x000000ff0200720c */ /* 0x000fe20002f82670 */
[----:B------:R-:W-:Y:S01]  /*1380*/  IMAD.MOV.U32 R14, RZ, RZ, RZ ;  /* 0x000000ffff0e7224 */ /* 0x000fe200078e00ff */
[----:B------:R-:W-:Y:S02]  /*1390*/  PLOP3.LUT P1, PT, P1, PT, PT, 0x8, 0x80 ;  /* 0x000000000080781c */ /* 0x000fe40000f2e170 */
[----:B------:R-:W-:Y:S01]  /*13a0*/  CS2R R12, SRZ ;  /* 0x00000000000c7805 */ /* 0x000fe2000001ff00 */
[----:B------:R-:W-:Y:S01]  /*13b0*/  IMAD.MOV.U32 R10, RZ, RZ, 0x1 ;  /* 0x00000001ff0a7424 */ /* 0x000fe200078e00ff */
[----:B------:R-:W4:Y:S01]  /*13c0*/  LDC R0, c[0x0][0x374] ;  /* 0x0000dd00ff007b82 */ /* 0x000f220000000800 */
[----:B------:R-:W2:Y:S01]  /*13d0*/  LDCU.64 UR22, c[0x0][0x348] ;  /* 0x00006900ff1677ac */ /* 0x000ea20008000a00 */
[----:B------:R-:W-:Y:S01]  /*13e0*/  UMOV UR6, URZ ;  /* 0x000000ff00067c82 */ /* 0x000fe20008000000 */
[----:B-1----:R-:W-:-:S04]  /*13f0*/  UIADD3 UR5, UPT, UPT, UR13, 0x3f, URZ ;  /* 0x0000003f0d057890 */ /* 0x002fc8000fffe0ff */
[----:B------:R-:W-:-:S04]  /*1400*/  USHF.R.S32.HI UR4, URZ, 0x1f, UR5 ;  /* 0x0000001fff047899 */ /* 0x000fc80008011405 */
[----:B------:R-:W-:-:S04]  /*1410*/  ULEA.HI UR4, UR4, UR5, URZ, 0x6 ;  /* 0x0000000504047291 */ /* 0x000fc8000f8f30ff */
[----:B------:R-:W-:Y:S02]  /*1420*/  USHF.R.S32.HI UR15, URZ, 0x6, UR4 ;  /* 0x00000006ff0f7899 */ /* 0x000fe40008011404 */
[----:B------:R-:W-:Y:S02]  /*1430*/  UIADD3 UR4, UPT, UPT, UR13, -0x1, URZ ;  /* 0xffffffff0d047890 */ /* 0x000fe4000fffe0ff */
[----:B------:R-:W-:Y:S02]  /*1440*/  UISETP.LT.U32.AND UP0, UPT, UR15, 0x2, UPT ;  /* 0x000000020f00788c */ /* 0x000fe4000bf01070 */
[----:B------:R-:W-:Y:S02]  /*1450*/  UISETP.GE.U32.AND UP1, UPT, UR4, -0x7f, UPT ;  /* 0xffffff810400788c */ /* 0x000fe4000bf26070 */
[----:B------:R-:W-:Y:S02]  /*1460*/  USEL UR14, UR15, 0x2, UP0 ;  /* 0x000000020f0e7887 */ /* 0x000fe40008000000 */
[----:B------:R-:W-:-:S02]  /*1470*/  UIADD3 UR13, UPT, UPT, UR13, 0x7e, URZ ;  /* 0x0000007e0d0d7890 */ /* 0x000fc4000fffe0ff */
[----:B------:R-:W-:Y:S02]  /*1480*/  UIADD3 UR5, UPT, UPT, UR14, -0x1, URZ ;  /* 0xffffffff0e057890 */ /* 0x000fe4000fffe0ff */
[----:B------:R-:W-:-:S03]  /*1490*/  UIADD3 UR7, UPT, UPT, UR15, -UR14, URZ ;  /* 0x8000000e0f077290 */ /* 0x000fc6000fffe0ff */
[----:B------:R-:W-:-:S04]  /*14a0*/  @UP1 UIADD3 UR5, UPT, UPT, UR14, URZ, URZ ;  /* 0x000000ff0e051290 */ /* 0x000fc8000fffe0ff */
[----:B--2---:R-:W-:-:S12]  /*14b0*/  UIADD3 UR5, UPT, UPT, UR5, 0x1, URZ ;  /* 0x0000000105057890 */ /* 0x004fd8000fffe0ff */
.L_x_35:
[----:B------:R-:W-:Y:S01]  /*14c0*/  UISETP.NE.AND UP0, UPT, UR37, URZ, UPT ;  /* 0x000000ff2500728c */ /* 0x000fe2000bf05270 */
[----:B------:R-:W1:Y:S08]  /*14d0*/  S2UR UR37, SR_CgaCtaId ;  /* 0x00000000002579c3 */ /* 0x000e700000008800 */
[----:B------:R-:W-:Y:S05]  /*14e0*/  BRA.U UP0, `(.L_x_18) ;  /* 0x0000000100347547 */ /* 0x000fea000b800000 */
[----:B------:R-:W2:Y:S01]  /*14f0*/  S2R R2, SR_CgaCtaId ;  /* 0x0000000000027919 */ /* 0x000ea20000008800 */
[----:B------:R-:W-:-:S04]  /*1500*/  MOV R3, 0x400 ;  /* 0x0000040000037802 */ /* 0x000fc80000000f00 */
[----:B--2---:R-:W-:Y:S02]  /*1510*/  LEA R3, R2, R3, 0x18 ;  /* 0x0000000302037211 */ /* 0x004fe400078ec0ff */
[----:B------:R-:W-:-:S03]  /*1520*/  SHF.L.U32 R2, R10, 0x1f, RZ ;  /* 0x0000001f0a027819 */ /* 0x000fc600000006ff */
[----:B------:R-:W-:-:S04]  /*1530*/  IMAD R3, R12, 0x8, R3 ;  /* 0x000000080c037824 */ /* 0x000fc800078e0203 */
[----:B------:R-:W2:Y:S02]  /*1540*/  SYNCS.PHASECHK.TRANS64.TRYWAIT P0, [R3+URZ+0xc0], R2 ;  /* 0x0000c002030075a7 */ /* 0x000ea400080011ff */
[----:B--2---:R-:W-:Y:S05]  /*1550*/  @!P0 BRA `(.L_x_19) ;  /* 0x00000098000c8947 */ /* 0x004fea0003800000 */
.L_x_124:
[----:B------:R-:W-:Y:S01]  /*1560*/  VIADD R12, R12, 0x1 ;  /* 0x000000010c0c7836 */ /* 0x000fe20000000000 */
[----:B------:R2:W-:Y:S04]  /*1570*/  SYNCS.ARRIVE.TRANS64.A1T0 RZ, [R3+URZ+0xb0], RZ ;  /* 0x0000b0ff03ff79a7 */ /* 0x0005e800081000ff */
[----:B------:R-:W-:-:S04]  /*1580*/  ISETP.NE.AND P0, PT, R12, 0x2, PT ;  /* 0x000000020c00780c */ /* 0x000fc80003f05270 */
[----:B------:R-:W-:Y:S02]  /*1590*/  SEL R12, R12, RZ, P0 ;  /* 0x000000ff0c0c7207 */ /* 0x000fe40000000000 */
[----:B--2---:R-:W-:-:S04]  /*15a0*/  SEL R3, RZ, 0x1, P0 ;  /* 0x00000001ff037807 */ /* 0x004fc80000000000 */
[----:B------:R-:W-:-:S07]  /*15b0*/  LOP3.LUT R10, R10, R3, RZ, 0x3c, !PT ;  /* 0x000000030a0a7212 */ /* 0x000fce00078e3cff */
.L_x_18:
[----:B------:R-:W-:Y:S01]  /*15c0*/  UMOV UR4, 0x400 ;  /* 0x0000040000047882 */ /* 0x000fe20000000000 */
[----:B------:R-:W-:Y:S01]  /*15d0*/  SHF.L.U32 R2, R15, 0x1f, RZ ;  /* 0x0000001f0f027819 */ /* 0x000fe200000006ff */
[----:B-1----:R-:W-:Y:S01]  /*15e0*/  ULEA UR4, UR37, UR4, 0x18 ;  /* 0x0000000425047291 */ /* 0x002fe2000f8ec0ff */
[----:B------:R-:W-:Y:S01]  /*15f0*/  R2UR UR35, R21 ;  /* 0x00000000152372ca */ /* 0x000fe200000e0000 */
[----:B------:R-:W-:Y:S01]  /*1600*/  UISETP.GE.U32.AND UP0, UPT, UR13, 0x7f, UPT ;  /* 0x0000007f0d00788c */ /* 0x000fe2000bf06070 */
[----:B------:R-:W-:Y:S01]  /*1610*/  R2UR UR11, R20 ;  /* 0x00000000140b72ca */ /* 0x000fe200000e0000 */
[----:B------:R-:W-:Y:S01]  /*1620*/  ULEA UR8, UR6, UR4, 0x3 ;  /* 0x0000000406087291 */ /* 0x000fe2000f8e18ff */
[----:B------:R-:W-:-:S08]  /*1630*/  UMOV UR24, URZ ;  /* 0x000000ff00187c82 */ /* 0x000fd00008000000 */
[----:B------:R1:W2:Y:S01]  /*1640*/  SYNCS.PHASECHK.TRANS64.TRYWAIT P0, [UR8+0x10], R2 ;  /* 0x00001002ff0075a7 */ /* 0x0002a20008001108 */
[----:B------:R-:W-:Y:S02]  /*1650*/  USHF.L.U32 UR35, UR35, 0x7, URZ ;  /* 0x0000000723237899 */ /* 0x000fe400080006ff */
[----:B------:R-:W-:Y:S01]  /*1660*/  USHF.L.U32 UR11, UR11, 0x8, URZ ;  /* 0x000000080b0b7899 */ /* 0x000fe200080006ff */
[----:B------:R-:W-:Y:S11]  /*1670*/  BRA.U !UP0, `(.L_x_20) ;  /* 0x0000000108a87547 */ /* 0x000ff6000b800000 */
[----:B------:R-:W-:Y:S01]  /*1680*/  UMOV UR16, URZ ;  /* 0x000000ff00107c82 */ /* 0x000fe20008000000 */
[----:B------:R-:W-:-:S05]  /*1690*/  UMOV UR17, UR6 ;  /* 0x0000000600117c82 */ /* 0x000fca0008000000 */
.L_x_25:
[----:B-1----:R-:W-:Y:S01]  /*16a0*/  ULEA UR33, UR17, UR4, 0x3 ;  /* 0x0000000411217291 */ /* 0x002fe2000f8e18ff */
[----:B--2---:R-:W-:Y:S01]  /*16b0*/  @!P5 MOV R3, 0x6000 ;  /* 0x000060000003d802 */ /* 0x004fe20000000f00 */
[----:B--2---:R-:W-:Y:S10]  /*16c0*/  @P0 BRA `(.L_x_21) ;  /* 0x00000000000c0947 */ /* 0x004ff40003800000 */
[----:B------:R-:W-:-:S04]  /*16d0*/  SHF.L.U32 R5, R15, 0x1f, RZ ;  /* 0x0000001f0f057819 */ /* 0x000fc800000006ff */
[----:B------:R-:W2:Y:S02]  /*16e0*/  SYNCS.PHASECHK.TRANS64.TRYWAIT P0, [UR33+0x10], R5 ;  /* 0x00001005ff0075a7 */ /* 0x000ea40008001121 */
[----:B--2---:R-:W-:Y:S05]  /*16f0*/  @!P0 BRA `(.L_x_22) ;  /* 0x0000009400b88947 */ /* 0x004fea0003800000 */
.L_x_21:
[----:B------:R2:W-:Y:S01]  /*1700*/  @!P5 SYNCS.ARRIVE.TRANS64 RZ, [UR33], R3 ;  /* 0x00000003ffffd9a7 */ /* 0x0005e20008000021 */
[----:B------:R-:W-:Y:S04]  /*1710*/  BSSY.RECONVERGENT B0, `(.L_x_23) ;  /* 0x0000003000007945 */ /* 0x000fe80003800200 */
[----:B------:R-:W-:Y:S05]  /*1720*/  @P4 BRA `(.L_x_24) ;  /* 0x0000000000044947 */ /* 0x000fea0003800000 */
[----:B------:R-:W-:Y:S05]  /*1730*/  BPT.TRAP 0x1 ;  /* 0x000000040000795c */ /* 0x000fea0000300000 */
.L_x_24:
[----:B------:R-:W-:Y:S05]  /*1740*/  BSYNC.RECONVERGENT B0 ;  /* 0x0000000000007941 */ /* 0x000fea0003800200 */
.L_x_23:
[----:B------:R-:W-:Y:S02]  /*1750*/  UIADD3 UR6, UPT, UPT, UR17, 0x1, URZ ;  /* 0x0000000111067890 */ /* 0x000fe4000fffe0ff */
[----:B------:R-:W-:Y:S02]  /*1760*/  ULEA UR32, UR17, UR4, 0xd ;  /* 0x0000000411207291 */ /* 0x000fe4000f8e68ff */
[----:B------:R-:W-:Y:S02]  /*1770*/  UISETP.NE.AND UP0, UPT, UR6, 0x2, UPT ;  /* 0x000000020600788c */ /* 0x000fe4000bf05270 */
[----:B------:R-:W-:Y:S02]  /*1780*/  UIADD3 UR26, UP1, UPT, UR22, 0x80, URZ ;  /* 0x00000080161a7890 */ /* 0x000fe4000ff3e0ff */
[----:B------:R-:W-:Y:S02]  /*1790*/  USEL UR9, URZ, 0x1, UP0 ;  /* 0x00000001ff097887 */ /* 0x000fe40008000000 */
[----:B------:R-:W-:-:S02]  /*17a0*/  USEL UR6, UR6, URZ, UP0 ;  /* 0x000000ff06067287 */ /* 0x000fc40008000000 */
[----:B------:R-:W-:Y:S02]  /*17b0*/  UIADD3 UR20, UP0, UPT, UR22, 0x180, URZ ;  /* 0x0000018016147890 */ /* 0x000fe4000ff1e0ff */
[----:B------:R-:W-:Y:S01]  /*17c0*/  ULEA UR8, UR6, UR4, 0x3 ;  /* 0x0000000406087291 */ /* 0x000fe2000f8e18ff */
[----:B------:R-:W-:Y:S01]  /*17d0*/  LOP3.LUT R15, R15, UR9, RZ, 0x3c, !PT ;  /* 0x000000090f0f7c12 */ /* 0x000fe2000f8e3cff */
[----:B------:R-:W-:Y:S02]  /*17e0*/  USHF.L.U32 UR34, UR16, 0x6, URZ ;  /* 0x0000000610227899 */ /* 0x000fe400080006ff */
[----:B------:R-:W-:Y:S01]  /*17f0*/  UIADD3.X UR27, UPT, UPT, URZ, UR23, URZ, UP1, !UPT ;  /* 0x00000017ff1b7290 */ /* 0x000fe20008ffe4ff */
[----:B-1----:R-:W-:Y:S01]  /*1800*/  SHF.L.U32 R2, R15, 0x1f, RZ ;  /* 0x0000001f0f027819 */ /* 0x002fe200000006ff */
[----:B------:R-:W-:Y:S02]  /*1810*/  UIADD3 UR32, UPT, UPT, UR32, 0xc400, URZ ;  /* 0x0000c40020207890 */ /* 0x000fe4000fffe0ff */
[----:B------:R-:W-:Y:S01]  /*1820*/  UIADD3.X UR21, UPT, UPT, URZ, UR23, URZ, UP0, !UPT ;  /* 0x00000017ff157290 */ /* 0x000fe200087fe4ff */
[----:B------:R1:W1:Y:S01]  /*1830*/  SYNCS.PHASECHK.TRANS64.TRYWAIT P0, [UR8+0x10], R2 ;  /* 0x00001002ff0075a7 */ /* 0x0002620008001108 */
[----:B------:R-:W-:Y:S01]  /*1840*/  ULEA UR8, UR17, UR4, 0xe ;  /* 0x0000000411087291 */ /* 0x000fe2000f8e70ff */
[----:B------:R-:W-:Y:S01]  /*1850*/  UMOV UR18, 0x0 ;  /* 0x0000000000127882 */ /* 0x000fe20000000000 */
[----:B------:R-:W-:-:S02]  /*1860*/  UMOV UR19, 0x10000000 ;  /* 0x1000000000137882 */ /* 0x000fc40000000000 */
[----:B------:R-:W-:Y:S01]  /*1870*/  UIADD3 UR8, UPT, UPT, UR8, 0x10400, URZ ;  /* 0x0001040008087890 */ /* 0x000fe2000fffe0ff */
[----:B------:R1:W-:Y:S01]  /*1880*/  UTMALDG.3D [UR32], [UR26], desc[UR18] ;  /* 0x000012201a0075b4 */ /* 0x0003e20008011000 */
[----:B------:R-:W-:Y:S01]  /*1890*/  UMOV UR12, UR36 ;  /* 0x00000024000c7c82 */ /* 0x000fe20008000000 */
[----:B------:R-:W-:Y:S01]  /*18a0*/  UMOV UR9, UR33 ;  /* 0x0000002100097c82 */ /* 0x000fe20008000000 */
[----:B------:R-:W-:Y:S01]  /*18b0*/  UMOV UR10, UR34 ;  /* 0x00000022000a7c82 */ /* 0x000fe20008000000 */
[----:B------:R-:W-:Y:S01]  /*18c0*/  UIADD3 UR16, UPT, UPT, UR16, 0x1, URZ ;  /* 0x0000000110107890 */ /* 0x000fe2000fffe0ff */
[----:B------:R-:W-:Y:S01]  /*18d0*/  UMOV UR24, UR5 ;  /* 0x0000000500187c82 */ /* 0x000fe20008000000 */
[----:B------:R-:W-:Y:S02]  /*18e0*/  UMOV UR17, UR6 ;  /* 0x0000000600117c82 */ /* 0x000fe40008000000 */
[----:B------:R1:W-:Y:S01]  /*18f0*/  UTMALDG.3D [UR8], [UR20], desc[UR18] ;  /* 0x00001208140075b4 */ /* 0x0003e20008011000 */
[----:B------:R-:W-:-:S09]  /*1900*/  UISETP.NE.AND UP0, UPT, UR16, UR5, UPT ;  /* 0x000000051000728c */ /* 0x000fd2000bf05270 */
[----:B------:R-:W-:Y:S05]  /*1910*/  BRA.U UP0, `(.L_x_25) ;  /* 0xfffffffd00607547 */ /* 0x000fea000b83ffff */
.L_x_20:
[----:B-1----:R-:W-:Y:S01]  /*1920*/  ULEA UR8, UR6, UR4, 0x3 ;  /* 0x0000000406087291 */ /* 0x002fe2000f8e18ff */
[----:B------:R-:W-:Y:S01]  /*1930*/  SHF.L.U32 R2, R15, 0x1f, RZ ;  /* 0x0000001f0f027819 */ /* 0x000fe200000006ff */
[----:B------:R-:W-:Y:S01]  /*1940*/  @!P1 SYNCS.ARRIVE.TRANS64.A1T0 RZ, [UR4+0x68], RZ ;  /* 0x000068ffffff99a7 */ /* 0x000fe20008100004 */
[----:B------:R-:W-:-:S06]  /*1950*/  UISETP.GT.AND UP0, UPT, UR15, UR14, UPT ;  /* 0x0000000e0f00728c */ /* 0x000fcc000bf04270 */
[----:B--2---:R1:W2:Y:S03]  /*1960*/  SYNCS.PHASECHK.TRANS64.TRYWAIT P0, [UR8+0x10], R2 ;  /* 0x00001002ff0075a7 */ /* 0x0042a60008001108 */
[----:B------:R-:W-:Y:S05]  /*1970*/  BRA.U !UP0, `(.L_x_26) ;  /* 0x0000000108ac7547 */ /* 0x000fea000b800000 */
[----:B------:R-:W-:Y:S01]  /*1980*/  UIADD3 UR21, UPT, UPT, UR7, UR24, URZ ;  /* 0x0000001807157290 */ /* 0x000fe2000fffe0ff */
[----:B------:R-:W-:-:S11]  /*1990*/  UMOV UR25, UR6 ;  /* 0x0000000600197c82 */ /* 0x000fd60008000000 */
.L_x_31:
[----:B-1----:R-:W-:Y:S01]  /*19a0*/  ULEA UR17, UR25, UR4, 0x3 ;  /* 0x0000000419117291 */ /* 0x002fe2000f8e18ff */
[----:B--2---:R-:W-:Y:S01]  /*19b0*/  @!P5 MOV R3, 0x6000 ;  /* 0x000060000003d802 */ /* 0x004fe20000000f00 */
[----:B--2---:R-:W-:Y:S10]  /*19c0*/  @P0 BRA `(.L_x_27) ;  /* 0x00000000000c0947 */ /* 0x004ff40003800000 */
[----:B------:R-:W-:-:S04]  /*19d0*/  SHF.L.U32 R5, R15, 0x1f, RZ ;  /* 0x0000001f0f057819 */ /* 0x000fc800000006ff */
[----:B------:R-:W2:Y:S02]  /*19e0*/  SYNCS.PHASECHK.TRANS64.TRYWAIT P0, [UR17+0x10], R5 ;  /* 0x00001005ff0075a7 */ /* 0x000ea40008001111 */
[----:B--2---:R-:W-:Y:S05]  /*19f0*/  @!P0 BRA `(.L_x_28) ;  /* 0x0000009400108947 */ /* 0x004fea0003800000 */
.L_x_27:
[----:B------:R2:W-:Y:S01]  /*1a00*/  @!P5 SYNCS.ARRIVE.TRANS64 RZ, [UR17], R3 ;  /* 0x00000003ffffd9a7 */ /* 0x0005e20008000011 */
[----:B------:R-:W-:Y:S04]  /*1a10*/  BSSY.RECONVERGENT B0, `(.L_x_29) ;  /* 0x0000003000007945 */ /* 0x000fe80003800200 */
[----:B------:R-:W-:Y:S05]  /*1a20*/  @P4 BRA `(.L_x_30) ;  /* 0x0000000000044947 */ /* 0x000fea0003800000 */
[----:B------:R-:W-:Y:S05]  /*1a30*/  BPT.TRAP 0x1 ;  /* 0x000000040000795c */ /* 0x000fea0000300000 */
.L_x_30:
[----:B------:R-:W-:Y:S05]  /*1a40*/  BSYNC.RECONVERGENT B0 ;  /* 0x0000000000007941 */ /* 0x000fea0003800200 */
.L_x_29:
        /* <DEDUP_REMOVED lines=10> */
[----:B------:R-:W-:Y:S01]  /*1af0*/  UIADD3 UR16, UPT, UPT, UR16, 0xc400, URZ ;  /* 0x0000c40010107890 */ /* 0x000fe2000fffe0ff */
[----:B-1----:R-:W-:Y:S01]  /*1b00*/  SHF.L.U32 R2, R15, 0x1f, RZ ;  /* 0x0000001f0f027819 */ /* 0x002fe200000006ff */
[----:B------:R-:W-:Y:S02]  /*1b10*/  UIADD3.X UR31, UPT, UPT, URZ, UR23, URZ, UP1, !UPT ;  /* 0x00000017ff1f7290 */ /* 0x000fe40008ffe4ff */
[----:B------:R-:W-:Y:S01]  /*1b20*/  UIADD3.X UR29, UPT, UPT, URZ, UR23, URZ, UP0, !UPT ;  /* 0x00000017ff1d7290 */ /* 0x000fe200087fe4ff */
[----:B------:R1:W1:Y:S01]  /*1b30*/  SYNCS.PHASECHK.TRANS64.TRYWAIT P0, [UR8+0x10], R2 ;  /* 0x00001002ff0075a7 */ /* 0x0002620008001108 */
[----:B------:R-:W-:Y:S01]  /*1b40*/  ULEA UR8, UR25, UR4, 0xe ;  /* 0x0000000419087291 */ /* 0x000fe2000f8e70ff */
[----:B------:R-:W-:Y:S01]  /*1b50*/  UMOV UR26, 0x0 ;  /* 0x00000000001a7882 */ /* 0x000fe20000000000 */
[----:B------:R-:W-:-:S02]  /*1b60*/  UMOV UR27, 0x10000000 ;  /* 0x10000000001b7882 */ /* 0x000fc40000000000 */
[----:B------:R-:W-:Y:S01]  /*1b70*/  UIADD3 UR8, UPT, UPT, UR8, 0x10400, URZ ;  /* 0x0001040008087890 */ /* 0x000fe2000fffe0ff */
[----:B------:R-:W-:Y:S01]  /*1b80*/  UMOV UR19, UR35 ;  /* 0x0000002300137c82 */ /* 0x000fe20008000000 */
[----:B------:R-:W-:Y:S01]  /*1b90*/  UMOV UR20, UR36 ;  /* 0x0000002400147c82 */ /* 0x000fe20008000000 */
[----:B------:R-:W-:Y:S01]  /*1ba0*/  UMOV UR12, UR36 ;  /* 0x00000024000c7c82 */ /* 0x000fe20008000000 */
[----:B------:R-:W-:Y:S01]  /*1bb0*/  UMOV UR9, UR17 ;  /* 0x0000001100097c82 */ /* 0x000fe20008000000 */
[----:B------:R-:W-:Y:S01]  /*1bc0*/  UMOV UR10, UR18 ;  /* 0x00000012000a7c82 */ /* 0x000fe20008000000 */
[----:B------:R1:W-:Y:S01]  /*1bd0*/  UTMALDG.3D [UR16], [UR30], desc[UR26] ;  /* 0x00001a101e0075b4 */ /* 0x0003e20008011000 */
[----:B------:R-:W-:Y:S01]  /*1be0*/  UIADD3 UR24, UPT, UPT, UR24, 0x1, URZ ;  /* 0x0000000118187890 */ /* 0x000fe2000fffe0ff */
[----:B------:R-:W-:-:S03]  /*1bf0*/  UMOV UR25, UR6 ;  /* 0x0000000600197c82 */ /* 0x000fc60008000000 */
[----:B------:R-:W-:Y:S01]  /*1c00*/  UISETP.NE.AND UP0, UPT, UR24, UR21, UPT ;  /* 0x000000151800728c */ /* 0x000fe2000bf05270 */
[----:B------:R1:W-:Y:S08]  /*1c10*/  UTMALDG.3D [UR8], [UR28], desc[UR26] ;  /* 0x00001a081c0075b4 */ /* 0x0003f00008011000 */
[----:B------:R-:W-:Y:S05]  /*1c20*/  BRA.U UP0, `(.L_x_31) ;  /* 0xfffffffd005c7547 */ /* 0x000fea000b83ffff */
.L_x_26:
[C---:B-1----:R-:W-:Y:S01]  /*1c30*/  LEA R2, R14.reuse, UR4, 0x3 ;  /* 0x000000040e027c11 */ /* 0x042fe2000f8e18ff */
[----:B------:R-:W-:Y:S01]  /*1c40*/  NOP ;  /* 0x0000000000007918 */ /* 0x000fe20000000000 */
[----:B--2---:R-:W-:Y:S02]  /*1c50*/  SHF.L.U32 R3, R13, 0x1f, RZ ;  /* 0x0000001f0d037819 */ /* 0x004fe400000006ff */
[----:B------:R-:W-:Y:S02]  /*1c60*/  LEA R4, R14, UR4, 0x4 ;  /* 0x000000040e047c11 */ /* 0x000fe4000f8e20ff */
[----:B------:R-:W1:Y:S02]  /*1c70*/  SYNCS.PHASECHK.TRANS64.TRYWAIT P0, [R2+URZ+0x70], R3 ;  /* 0x00007003020075a7 */ /* 0x000e6400080011ff */
[----:B-1----:R-:W-:Y:S05]  /*1c80*/  @!P0 BRA `(.L_x_32) ;  /* 0x0000009000848947 */ /* 0x002fea0003800000 */
.L_x_127:
[----:B------:R-:W2:Y:S01]  /*1c90*/  LDS.128 R4, [R4+0xe0] ;  /* 0x0000e00004047984 */ /* 0x000ea20000000c00 */
[----:B---3--:R-:W-:Y:S01]  /*1ca0*/  ISETP.GE.AND P0, PT, R72, 0x1, PT ;  /* 0x000000014800780c */ /* 0x008fe20003f06270 */
[----:B-1----:R-:W-:Y:S01]  /*1cb0*/  VIADD R2, R2, 0x80 ;  /* 0x0000008002027836 */ /* 0x002fe20000000000 */
[----:B------:R-:W-:Y:S01]  /*1cc0*/  @!PT LDS RZ, [RZ] ;  /* 0x00000000fffff984 */ /* 0x000fe20000000800 */
[----:B------:R-:W-:Y:S01]  /*1cd0*/  @!PT LDS RZ, [RZ] ;  /* 0x00000000fffff984 */ /* 0x000fe20000000800 */
[----:B------:R-:W-:Y:S01]  /*1ce0*/  @!PT LDS RZ, [RZ] ;  /* 0x00000000fffff984 */ /* 0x000fe20000000800 */
[----:B------:R-:W-:Y:S01]  /*1cf0*/  @!PT LDS RZ, [RZ] ;  /* 0x00000000fffff984 */ /* 0x000fe20000000800 */
[----:B------:R1:W-:Y:S06]  /*1d00*/  MEMBAR.ALL.CTA ;  /* 0x0000000000007992 */ /* 0x0003ec0000008000 */
[----:B-1----:R-:W1:Y:S01]  /*1d10*/  FENCE.VIEW.ASYNC.S ;  /* 0x00000000000073c6 */ /* 0x002e620000000000 */
[----:B------:R-:W-:-:S04]  /*1d20*/  PRMT R2, RZ, 0x654, R2 ;  /* 0x00000654ff027816 */ /* 0x000fc80000000002 */
[----:B-1----:R1:W-:Y:S01]  /*1d30*/  SYNCS.ARRIVE.TRANS64.RED.A1T0 RZ, [R2+URZ], RZ ;  /* 0x000000ff02ff79a7 */ /* 0x0023e200081004ff */
[----:B--2---:R-:W-:-:S13]  /*1d40*/  LOP3.LUT P2, RZ, R6, 0x1, RZ, 0xc0, !PT ;  /* 0x0000000106ff7812 */ /* 0x004fda000784c0ff */
[----:B------:R-:W-:Y:S01]  /*1d50*/  @P2 SHF.R.U32.HI R3, RZ, 0x10, R5 ;  /* 0x00000010ff032819 */ /* 0x000fe20000011605 */
[----:B------:R-:W-:Y:S01]  /*1d60*/  VOTEU.ANY UP0, P2 ;  /* 0x0000000000ff7886 */ /* 0x000fe20001000100 */
[----:B------:R-:W-:Y:S02]  /*1d70*/  @P2 MOV R11, R4 ;  /* 0x00000004000b2202 */ /* 0x000fe40000000f00 */
[----:B------:R-:W-:Y:S02]  /*1d80*/  @P2 R2UR.BROADCAST UR8, R3 ;  /* 0x00000000030822ca */ /* 0x000fe400008e0000 */
[----:B------:R-:W-:-:S11]  /*1d90*/  @P2 LOP3.LUT R8, R5, 0xffff, RZ, 0xc0, !PT ;  /* 0x0000ffff05082812 */ /* 0x000fd600078ec0ff */
[----:B------:R-:W-:Y:S01]  /*1da0*/  @UP0 UMOV UR36, UR8 ;  /* 0x0000000800240c82 */ /* 0x000fe20008000000 */
[----:B-1----:R-:W-:Y:S05]  /*1db0*/  @!P0 BRA `(.L_x_33) ;  /* 0x0000000000b88947 */ /* 0x002fea0003800000 */
[----:B------:R-:W4:Y:S01]  /*1dc0*/  LDC.64 R4, c[0x0][0xb18] ;  /* 0x0002c600ff047b82 */ /* 0x000f220000000a00 */
[----:B------:R-:W-:-:S07]  /*1dd0*/  ISETP.NE.AND P3, PT, R72, 0x1, PT ;  /* 0x000000014800780c */ /* 0x000fce0003f65270 */
[----:B------:R-:W1:Y:S08]  /*1de0*/  LDC.64 R6, c[0x0][0xb10] ;  /* 0x0002c400ff067b82 */ /* 0x000e700000000a00 */
[----:B------:R-:W2:Y:S08]  /*1df0*/  LDC R16, c[0x0][0xb20] ;  /* 0x0002c800ff107b82 */ /* 0x000eb00000000800 */
[----:B------:R-:W3:Y:S01]  /*1e00*/  LDC R18, c[0x0][0xb0c] ;  /* 0x0002c300ff127b82 */ /* 0x000ee20000000800 */
[----:B----4-:R-:W-:Y:S01]  /*1e10*/  IMAD.HI.U32 R17, R0, R5, RZ ;  /* 0x0000000500117227 */ /* 0x010fe200078e00ff */
[----:B------:R-:W-:-:S03]  /*1e20*/  ISETP.NE.AND P0, PT, R4, 0x1, PT ;  /* 0x000000010400780c */ /* 0x000fc60003f05270 */
[----:B------:R-:W-:-:S03]  /*1e30*/  IMAD.HI.U32 R5, R8, R5, RZ ;  /* 0x0000000508057227 */ /* 0x000fc600078e00ff */
[----:B------:R-:W4:Y:S01]  /*1e40*/  LDC.64 R2, c[0x0][0xb28] ;  /* 0x0002ca00ff027b82 */ /* 0x000f220000000a00 */
[----:B-1----:R-:W-:-:S04]  /*1e50*/  IMAD.HI.U32 R20, R9, R6, RZ ;  /* 0x0000000609147227 */ /* 0x002fc800078e00ff */
[----:B------:R-:W-:Y:S01]  /*1e60*/  IMAD.HI.U32 R22, R11, R6, RZ ;  /* 0x000000060b167227 */ /* 0x000fe200078e00ff */
[----:B------:R-:W-:Y:S02]  /*1e70*/  SHF.R.U32.HI R20, RZ, R7, R20 ;  /* 0x00000007ff147219 */ /* 0x000fe40000011614 */
[-C--:B--2---:R-:W-:Y:S02]  /*1e80*/  SHF.R.U32.HI R17, RZ, R16.reuse, R17 ;  /* 0x00000010ff117219 */ /* 0x084fe40000011611 */
[----:B------:R-:W-:Y:S02]  /*1e90*/  SHF.R.U32.HI R5, RZ, R16, R5 ;  /* 0x00000010ff057219 */ /* 0x000fe40000011605 */
[----:B------:R-:W-:Y:S02]  /*1ea0*/  SEL R17, R0, R17, !P0 ;  /* 0x0000001100117207 */ /* 0x000fe40004000000 */
[----:B------:R-:W-:Y:S02]  /*1eb0*/  SHF.R.U32.HI R22, RZ, R7, R22 ;  /* 0x00000007ff167219 */ /* 0x000fe40000011616 */
[----:B---3--:R-:W-:-:S02]  /*1ec0*/  ISETP.NE.AND P1, PT, R18, 0x1, PT ;  /* 0x000000011200780c */ /* 0x008fc40003f25270 */
[----:B------:R-:W-:Y:S02]  /*1ed0*/  SEL R5, R8, R5, !P0 ;  /* 0x0000000508057207 */ /* 0x000fe40004000000 */
[----:B------:R-:W-:Y:S02]  /*1ee0*/  SEL R19, R9, R20, !P1 ;  /* 0x0000001409137207 */ /* 0x000fe40004800000 */
[----:B------:R-:W-:Y:S01]  /*1ef0*/  SEL R7, R11, R22, !P1 ;  /* 0x000000160b077207 */ /* 0x000fe20004800000 */
[----:B----4-:R-:W-:-:S04]  /*1f00*/  IMAD.HI.U32 R20, R17, R2, RZ ;  /* 0x0000000211147227 */ /* 0x010fc800078e00ff */
[----:B------:R-:W-:Y:S01]  /*1f10*/  IMAD.HI.U32 R6, R19, R2, RZ ;  /* 0x0000000213067227 */ /* 0x000fe200078e00ff */
[----:B------:R-:W-:-:S04]  /*1f20*/  @P3 SHF.R.U32.HI R17, RZ, R3, R20 ;  /* 0x00000003ff113219 */ /* 0x000fc80000011614 */
[----:B------:R-:W-:Y:S01]  /*1f30*/  @P3 SHF.R.U32.HI R19, RZ, R3, R6 ;  /* 0x00000003ff133219 */ /* 0x000fe20000011606 */
[----:B------:R-:W-:-:S04]  /*1f40*/  IMAD R17, R72, R17, RZ ;  /* 0x0000001148117224 */ /* 0x000fc800078e02ff */
[----:B------:R-:W-:Y:S01]  /*1f50*/  IMAD R6, R72, R19, RZ ;  /* 0x0000001348067224 */ /* 0x000fe200078e02ff */
[C---:B------:R-:W-:Y:S02]  /*1f60*/  ISETP.GE.AND P0, PT, R5.reuse, R17, PT ;  /* 0x000000110500720c */ /* 0x040fe40003f06270 */
[----:B------:R-:W-:Y:S02]  /*1f70*/  IADD3 R17, PT, PT, -R5, RZ, RZ ;  /* 0x000000ff05117210 */ /* 0x000fe40007ffe1ff */
[----:B------:R-:W-:Y:S01]  /*1f80*/  ISETP.GE.OR P0, PT, R7, R6, P0 ;  /* 0x000000060700720c */ /* 0x000fe20000706670 */
[----:B------:R-:W-:-:S04]  /*1f90*/  IMAD.HI.U32 R6, R5, R2, RZ ;  /* 0x0000000205067227 */ /* 0x000fc800078e00ff */
[----:B------:R-:W-:Y:S01]  /*1fa0*/  IMAD R8, R4, R17, R8 ;  /* 0x0000001104087224 */ /* 0x000fe200078e0208 */
[----:B------:R-:W-:-:S04]  /*1fb0*/  SHF.R.U32.HI R6, RZ, R3, R6 ;  /* 0x00000003ff067219 */ /* 0x000fc80000011606 */
[----:B------:R-:W-:-:S03]  /*1fc0*/  SEL R6, R5, R6, !P3 ;  /* 0x0000000605067207 */ /* 0x000fc60005800000 */
[----:B------:R-:W-:-:S04]  /*1fd0*/  @!P0 IMAD.HI.U32 R16, R7, R2, RZ ;  /* 0x0000000207108227 */ /* 0x000fc800078e00ff */
[----:B------:R-:W-:Y:S01]  /*1fe0*/  IMAD.MOV R2, RZ, RZ, -R6 ;  /* 0x000000ffff027224 */ /* 0x000fe200078e0a06 */
[----:B------:R-:W-:-:S03]  /*1ff0*/  @!P0 SHF.R.U32.HI R16, RZ, R3, R16 ;  /* 0x00000003ff108219 */ /* 0x000fc60000011610 */
[----:B------:R-:W-:Y:S01]  /*2000*/  IMAD R2, R72, R2, R5 ;  /* 0x0000000248027224 */ /* 0x000fe200078e0205 */
        /* <DEDUP_REMOVED lines=9> */
.L_x_33:
[----:B------:R-:W1:Y:S02]  /*20a0*/  LDCU UR8, c[0x0][0xb30] ;  /* 0x00016600ff0877ac */ /* 0x000e640008000800 */
[----:B-1----:R-:W-:-:S09]  /*20b0*/  UISETP.NE.AND UP0, UPT, UR8, 0x1, UPT ;  /* 0x000000010800788c */ /* 0x002fd2000bf05270 */
[----:B------:R-:W-:Y:S05]  /*20c0*/  BRA.U UP0, `(.L_x_34) ;  /* 0x0000000100407547 */ /* 0x000fea000b800000 */
[----:B------:R-:W1:Y:S08]  /*20d0*/  LDC.64 R4, c[0x0][0xb10] ;  /* 0x0002c400ff047b82 */ /* 0x000e700000000a00 */
[----:B------:R-:W2:Y:S08]  /*20e0*/  LDC.64 R2, c[0x0][0xb18] ;  /* 0x0002c600ff027b82 */ /* 0x000eb00000000a00 */
[----:B------:R-:W3:Y:S08]  /*20f0*/  LDC R6, c[0x0][0xb20] ;  /* 0x0002c800ff067b82 */ /* 0x000ef00000000800 */
[----:B------:R-:W4:Y:S01]  /*2100*/  LDC R16, c[0x0][0xb0c] ;  /* 0x0002c300ff107b82 */ /* 0x000f220000000800 */
[----:B-1----:R-:W-:-:S05]  /*2110*/  IMAD.HI.U32 R4, R11, R4, RZ ;  /* 0x000000040b047227 */ /* 0x002fca00078e00ff */
[----:B------:R-:W-:Y:S01]  /*2120*/  SHF.R.U32.HI R4, RZ, R5, R4 ;  /* 0x00000005ff047219 */ /* 0x000fe20000011604 */
[----:B--2---:R-:W-:Y:S01]  /*2130*/  IMAD.HI.U32 R3, R8, R3, RZ ;  /* 0x0000000308037227 */ /* 0x004fe200078e00ff */
[----:B------:R-:W-:-:S04]  /*2140*/  ISETP.NE.AND P0, PT, R2, 0x1, PT ;  /* 0x000000010200780c */ /* 0x000fc80003f05270 */
[----:B---3--:R-:W-:-:S04]  /*2150*/  SHF.R.U32.HI R3, RZ, R6, R3 ;  /* 0x00000006ff037219 */ /* 0x008fc80000011603 */
[----:B------:R-:W-:Y:S02]  /*2160*/  SEL R3, R8, R3, !P0 ;  /* 0x0000000308037207 */ /* 0x000fe40004000000 */
[----:B----4-:R-:W-:-:S04]  /*2170*/  ISETP.NE.AND P1, PT, R16, 0x1, PT ;  /* 0x000000011000780c */ /* 0x010fc80003f25270 */
[----:B------:R-:W-:-:S05]  /*2180*/  SEL R4, R11, R4, !P1 ;  /* 0x000000040b047207 */ /* 0x000fca0004800000 */
[----:B------:R-:W-:Y:S02]  /*2190*/  IMAD.IADD R5, R3, 0x1, -R4 ;  /* 0x0000000103057824 */ /* 0x000fe400078e0a04 */
[----:B------:R-:W-:Y:S02]  /*21a0*/  IMAD.IADD R3, R4, 0x1, -R3 ;  /* 0x0000000104037824 */ /* 0x000fe400078e0a03 */
[----:B------:R-:W-:Y:S02]  /*21b0*/  IMAD R11, R5, R16, R11 ;  /* 0x00000010050b7224 */ /* 0x000fe400078e020b */
[----:B------:R-:W-:-:S07]  /*21c0*/  IMAD R8, R3, R2, R8 ;  /* 0x0000000203087224 */ /* 0x000fce00078e0208 */
.L_x_34:
[----:B------:R-:W-:Y:S01]  /*21d0*/  VIADD R14, R14, 0x1 ;  /* 0x000000010e0e7836 */ /* 0x000fe20000000000 */
[----:B------:R-:W-:Y:S01]  /*21e0*/  PLOP3.LUT P1, PT, PT, PT, PT, 0x80, 0x8 ;  /* 0x000000000008781c */ /* 0x000fe20003f2f070 */
[----:B------:R-:W-:Y:S02]  /*21f0*/  IMAD.IADD R21, R11, 0x1, R170 ;  /* 0x000000010b157824 */ /* 0x000fe400078e02aa */
[----:B------:R-:W-:Y:S01]  /*2200*/  IMAD.IADD R20, R8, 0x1, R147 ;  /* 0x0000000108147824 */ /* 0x000fe200078e0293 */
[----:B------:R-:W-:-:S04]  /*2210*/  ISETP.NE.AND P0, PT, R14, 0x2, PT ;  /* 0x000000020e00780c */ /* 0x000fc80003f05270 */
[----:B------:R-:W-:Y:S02]  /*2220*/  SEL R2, RZ, 0x1, P0 ;  /* 0x00000001ff027807 */ /* 0x000fe40000000000 */
[----:B------:R-:W-:Y:S02]  /*2230*/  SEL R14, R14, RZ, P0 ;  /* 0x000000ff0e0e7207 */ /* 0x000fe40000000000 */
[----:B------:R-:W-:Y:S01]  /*2240*/  LOP3.LUT R13, R13, R2, RZ, 0x3c, !PT ;  /* 0x000000020d0d7212 */ /* 0x000fe200078e3cff */
[----:B------:R-:W-:Y:S06]  /*2250*/  @P2 BRA `(.L_x_35) ;  /* 0xfffffff000982947 */ /* 0x000fec000383ffff */
[----:B------:R-:W-:Y:S01]  /*2260*/  UIADD3 UR5, UPT, UPT, UR4, 0x10, URZ ;  /* 0x0000001004057890 */ /* 0x000fe2000fffe0ff */
[----:B------:R-:W-:-:S03]  /*2270*/  SHF.L.U32 R3, R15, 0x1f, RZ ;  /* 0x0000001f0f037819 */ /* 0x000fc600000006ff */
[----:B------:R-:W-:-:S09]  /*2280*/  ULEA UR4, UR6, UR5, 0x3 ;  /* 0x0000000506047291 */ /* 0x000fd2000f8e18ff */
[----:B------:R-:W1:Y:S02]  /*2290*/  SYNCS.PHASECHK.TRANS64.TRYWAIT P0, [UR4], R3 ;  /* 0x00000003ff0075a7 */ /* 0x000e640008001104 */
[----:B-1----:R-:W-:Y:S05]  /*22a0*/  @!P0 BRA `(.L_x_36) ;  /* 0x0000008c00108947 */ /* 0x002fea0003800000 */
.L_x_129:
[----:B------:R-:W-:-:S04]  /*22b0*/  UIADD3 UR6, UPT, UPT, UR6, 0x1, URZ ;  /* 0x0000000106067890 */ /* 0x000fc8000fffe0ff */
[----:B------:R-:W-:-:S04]  /*22c0*/  UISETP.NE.AND UP0, UPT, UR6, 0x2, UPT ;  /* 0x000000020600788c */ /* 0x000fc8000bf05270 */
[----:B------:R-:W-:Y:S02]  /*22d0*/  USEL UR4, URZ, 0x1, UP0 ;  /* 0x00000001ff047887 */ /* 0x000fe40008000000 */
[----:B------:R-:W-:-:S04]  /*22e0*/  USEL UR6, UR6, URZ, UP0 ;  /* 0x000000ff06067287 */ /* 0x000fc80008000000 */
[----:B------:R-:W-:Y:S01]  /*22f0*/  ULEA UR6, UR6, UR5, 0x3 ;  /* 0x0000000506067291 */ /* 0x000fe2000f8e18ff */
[----:B-1----:R-:W-:-:S04]  /*2300*/  LOP3.LUT R3, R15, UR4, RZ, 0x3c, !PT ;  /* 0x000000040f037c12 */ /* 0x002fc8000f8e3cff */
[----:B------:R-:W-:Y:S01]  /*2310*/  SHF.L.U32 R3, R3, 0x1f, RZ ;  /* 0x0000001f03037819 */ /* 0x000fe200000006ff */
[----:B----4-:R-:W-:-:S07]  /*2320*/  IMAD.U32 R0, RZ, RZ, UR6 ;  /* 0x00000006ff007e24 */ /* 0x010fce000f8e00ff */
.L_x_37:
[----:B-1----:R1:W2:Y:S02]  /*2330*/  SYNCS.PHASECHK.TRANS64.TRYWAIT P0, [R0+URZ], R3 ;  /* 0x00000003000075a7 */ /* 0x0022a400080011ff */
[----:B--2---:R-:W-:Y:S05]  /*2340*/  @!P0 NANOSLEEP.SYNCS 0x989680 ;  /* 0x009896800000895d */ /* 0x004fea0003900000 */
[----:B------:R-:W2:Y:S02]  /*2350*/  @!P0 SYNCS.PHASECHK.TRANS64 P0, [R0+URZ], R3 ;  /* 0x00000003000085a7 */ /* 0x000ea400080010ff */
[----:B--2---:R-:W-:Y:S05]  /*2360*/  @P0 EXIT ;  /* 0x000000000000094d */ /* 0x004fea0003800000 */
[----:B------:R-:W-:Y:S05]  /*2370*/  BRA `(.L_x_37) ;  /* 0xfffffffc00ec7947 */ /* 0x000fea000383ffff */
.L_x_17:
[----:B------:R-:W-:-:S04]  /*2380*/  UISETP.NE.AND UP1, UPT, UR37, URZ, UPT ;  /* 0x000000ff2500728c */ /* 0x000fc8000bf25270 */
[----:B------:R-:W-:-:S09]  /*2390*/  UISETP.NE.OR UP1, UPT, UR8, 0x1, UP1 ;  /* 0x000000010800788c */ /* 0x000fd20008f25670 */
[----:B------:R-:W-:Y:S05]  /*23a0*/  BRA.U UP1, `(.L_x_38) ;  /* 0x0000000501487547 */ /* 0x000fea000b800000 */
[----:B------:R-:W-:Y:S01]  /*23b0*/  ISETP.NE.AND P2, PT, R2, RZ, PT ;  /* 0x000000ff0200720c */ /* 0x000fe20003f45270 */
[----:B------:R-:W-:Y:S01]  /*23c0*/  IMAD.MOV.U32 R12, RZ, RZ, 0x1 ;  /* 0x00000001ff0c7424 */ /* 0x000fe200078e00ff */
[----:B------:R-:W-:Y:S02]  /*23d0*/  CS2R R10, SRZ ;  /* 0x00000000000a7805 */ /* 0x000fe4000001ff00 */
[----:B------:R-:W-:Y:S01]  /*23e0*/  CS2R R8, SRZ ;  /* 0x0000000000087805 */ /* 0x000fe2000001ff00 */
[----:B------:R-:W-:Y:S01]  /*23f0*/  UMOV UR4, 0x400 ;  /* 0x0000040000047882 */ /* 0x000fe20000000000 */
[----:B------:R-:W-:Y:S01]  /*2400*/  UMOV UR6, URZ ;  /* 0x000000ff00067c82 */ /* 0x000fe20008000000 */
[----:B------:R-:W-:-:S12]  /*2410*/  ULEA UR37, UR37, UR4, 0x18 ;  /* 0x0000000425257291 */ /* 0x000fd8000f8ec0ff */
.L_x_42:
[----:B------:R-:W-:Y:S02]  /*2420*/  LEA R0, R8, UR37, 0x3 ;  /* 0x0000002508007c11 */ /* 0x000fe4000f8e18ff */
[----:B------:R-:W-:-:S03]  /*2430*/  SHF.L.U32 R5, R9, 0x1f, RZ ;  /* 0x0000001f09057819 */ /* 0x000fc600000006ff */
[----:B------:R-:W-:Y:S01]  /*2440*/  VIADD R4, R0, 0xc0 ;  /* 0x000000c000047836 */ /* 0x000fe20000000000 */
[----:B------:R-:W1:Y:S02]  /*2450*/  SYNCS.PHASECHK.TRANS64.TRYWAIT P0, [R0+URZ+0xb0], R5 ;  /* 0x0000b005000075a7 */ /* 0x000e6400080011ff */
[----:B-1----:R-:W-:Y:S05]  /*2460*/  @!P0 BRA `(.L_x_39) ;  /* 0x0000008800b88947 */ /* 0x002fea0003800000 */
.L_x_130:
[----:B------:R-:W-:Y:S01]  /*2470*/  ULEA UR5, UR6, UR37, 0x3 ;  /* 0x0000002506057291 */ /* 0x000fe2000f8e18ff */
[----:B------:R-:W-:Y:S02]  /*2480*/  PRMT R4, RZ, 0x654, R4 ;  /* 0x00000654ff047816 */ /* 0x000fe40000000004 */
[----:B-1----:R-:W-:Y:S01]  /*2490*/  SHF.L.U32 R5, R12, 0x1f, RZ ;  /* 0x0000001f0c057819 */ /* 0x002fe200000006ff */
[----:B------:R-:W-:Y:S01]  /*24a0*/  UIADD3 UR4, UPT, UPT, UR5, 0x70, URZ ;  /* 0x0000007005047890 */ /* 0x000fe2000fffe0ff */
[----:B------:R1:W-:Y:S05]  /*24b0*/  SYNCS.ARRIVE.TRANS64.RED.A1T0 RZ, [R4+URZ], RZ ;  /* 0x000000ff04ff79a7 */ /* 0x0003ea00081004ff */
[----:B------:R-:W-:Y:S01]  /*24c0*/  IMAD.U32 R7, RZ, RZ, UR4 ;  /* 0x00000004ff077e24 */ /* 0x000fe2000f8e00ff */
[----:B------:R-:W2:Y:S04]  /*24d0*/  SYNCS.PHASECHK.TRANS64.TRYWAIT P0, [UR5+0x80], R5 ;  /* 0x00008005ff0075a7 */ /* 0x000ea80008001105 */
[----:B------:R-:W-:Y:S01]  /*24e0*/  PRMT R6, R2, 0x654, R7 ;  /* 0x0000065402067816 */ /* 0x000fe20000000007 */
[----:B-1----:R-:W-:Y:S01]  /*24f0*/  @!P2 IMAD.MOV.U32 R4, RZ, RZ, 0x10 ;  /* 0x00000010ff04a424 */ /* 0x002fe200078e00ff */
[----:B--2---:R-:W-:Y:S06]  /*2500*/  @!P0 BRA `(.L_x_40) ;  /* 0x0000008800a48947 */ /* 0x004fec0003800000 */
.L_x_132:
[----:B------:R-:W-:Y:S01]  /*2510*/  ULEA UR4, UR6, UR37, 0x4 ;  /* 0x0000002506047291 */ /* 0x000fe2000f8e20ff */
[----:B------:R-:W-:Y:S01]  /*2520*/  SEL R3, R6, R3, !P2 ;  /* 0x0000000306037207 */ /* 0x000fe20005000000 */
[----:B------:R-:W-:Y:S01]  /*2530*/  UIADD3 UR5, UPT, UPT, UR5, 0x70, URZ ;  /* 0x0000007005057890 */ /* 0x000fe2000fffe0ff */
[----:B-1----:R-:W-:Y:S01]  /*2540*/  LEA R0, R11, UR37, 0x3 ;  /* 0x000000250b007c11 */ /* 0x002fe2000f8e18ff */
[----:B------:R-:W-:Y:S01]  /*2550*/  UIADD3 UR4, UPT, UPT, UR4, 0xe0, URZ ;  /* 0x000000e004047890 */ /* 0x000fe2000fffe0ff */
[----:B------:R-:W-:Y:S01]  /*2560*/  SHF.L.U32 R5, R10, 0x1f, RZ ;  /* 0x0000001f0a057819 */ /* 0x000fe200000006ff */
[----:B------:R1:W-:Y:S01]  /*2570*/  @!P2 SYNCS.ARRIVE.TRANS64.RED RZ, [R3+URZ], R4 ;  /* 0x0000000403ffa9a7 */ /* 0x0003e200080004ff */
[----:B------:R-:W-:Y:S01]  /*2580*/  UIADD3 UR6, UPT, UPT, UR6, 0x1, URZ ;  /* 0x0000000106067890 */ /* 0x000fe2000fffe0ff */
[----:B------:R-:W-:-:S03]  /*2590*/  VIADD R8, R8, 0x1 ;  /* 0x0000000108087836 */ /* 0x000fc60000000000 */
[----:B------:R-:W-:Y:S02]  /*25a0*/  UISETP.NE.AND UP0, UPT, UR6, 0x2, UPT ;  /* 0x000000020600788c */ /* 0x000fe4000bf05270 */
[----:B------:R-:W-:Y:S06]  /*25b0*/  UGETNEXTWORKID.BROADCAST [UR4], [UR5] ;  /* 0x00000000040073ca */ /* 0x000fec0008000100 */
[----:B------:R-:W-:Y:S01]  /*25c0*/  USEL UR4, URZ, 0x1, UP0 ;  /* 0x00000001ff047887 */ /* 0x000fe20008000000 */
[----:B------:R-:W-:Y:S01]  /*25d0*/  ISETP.NE.AND P0, PT, R8, 0x2, PT ;  /* 0x000000020800780c */ /* 0x000fe20003f05270 */
[----:B------:R-:W-:Y:S01]  /*25e0*/  USEL UR6, UR6, URZ, UP0 ;  /* 0x000000ff06067287 */ /* 0x000fe20008000000 */
[----:B------:R-:W2:Y:S03]  /*25f0*/  SYNCS.PHASECHK.TRANS64.TRYWAIT P1, [R0+URZ+0x70], R5 ;  /* 0x00007005000075a7 */ /* 0x000ea600080211ff */
[----:B------:R-:W-:Y:S01]  /*2600*/  LOP3.LUT R12, R12, UR4, RZ, 0x3c, !PT ;  /* 0x000000040c0c7c12 */ /* 0x000fe2000f8e3cff */
[----:B-12---:R-:W-:Y:S07]  /*2610*/  @!P1 BRA `(.L_x_41) ;  /* 0x0000008800789947 */ /* 0x006fee0003800000 */
.L_x_133:
[C---:B------:R-:W-:Y:S01]  /*2620*/  LEA R4, R11.reuse, UR37, 0x4 ;  /* 0x000000250b047c11 */ /* 0x040fe2000f8e20ff */
[----:B-1----:R-:W-:Y:S01]  /*2630*/  VIADD R0, R0, 0x80 ;  /* 0x0000008000007836 */ /* 0x002fe20000000000 */
[----:B------:R-:W-:Y:S01]  /*2640*/  SEL R8, R8, RZ, P0 ;  /* 0x000000ff08087207 */ /* 0x000fe20000000000 */
[----:B------:R-:W-:-:S03]  /*2650*/  VIADD R11, R11, 0x1 ;  /* 0x000000010b0b7836 */ /* 0x000fc60000000000 */
[----:B------:R-:W1:Y:S01]  /*2660*/  LDS.128 R4, [R4+0xe0] ;  /* 0x0000e00004047984 */ /* 0x000e620000000c00 */
[----:B------:R-:W-:Y:S02]  /*2670*/  PRMT R0, RZ, 0x654, R0 ;  /* 0x00000654ff007816 */ /* 0x000fe40000000000 */
[C---:B------:R-:W-:Y:S01]  /*2680*/  ISETP.NE.AND P1, PT, R11.reuse, 0x2, PT ;  /* 0x000000020b00780c */ /* 0x040fe20003f25270 */
[----:B------:R-:W-:Y:S01]  /*2690*/  @!PT LDS RZ, [RZ] ;  /* 0x00000000fffff984 */ /* 0x000fe20000000800 */
[----:B------:R-:W-:Y:S01]  /*26a0*/  @!PT LDS RZ, [RZ] ;  /* 0x00000000fffff984 */ /* 0x000fe20000000800 */
[----:B------:R-:W-:Y:S01]  /*26b0*/  @!PT LDS RZ, [RZ] ;  /* 0x00000000fffff984 */ /* 0x000fe20000000800 */
[----:B------:R-:W-:Y:S01]  /*26c0*/  @!PT LDS RZ, [RZ] ;  /* 0x00000000fffff984 */ /* 0x000fe20000000800 */
[----:B------:R2:W-:Y:S06]  /*26d0*/  MEMBAR.ALL.CTA ;  /* 0x0000000000007992 */ /* 0x0005ec0000008000 */
[----:B--2---:R-:W2:Y:S01]  /*26e0*/  FENCE.VIEW.ASYNC.S ;  /* 0x00000000000073c6 */ /* 0x004ea20000000000 */
[----:B------:R-:W-:Y:S01]  /*26f0*/  SEL R11, R11, RZ, P1 ;  /* 0x000000ff0b0b7207 */ /* 0x000fe20000800000 */
[----:B--2---:R2:W-:Y:S01]  /*2700*/  SYNCS.ARRIVE.TRANS64.RED.A1T0 RZ, [R0+URZ], RZ ;  /* 0x000000ff00ff79a7 */ /* 0x0045e200081004ff */
[----:B-1----:R-:W-:-:S02]  /*2710*/  LOP3.LUT P3, RZ, R6, 0x1, RZ, 0xc0, !PT ;  /* 0x0000000106ff7812 */ /* 0x002fc4000786c0ff */
[----:B------:R-:W-:-:S04]  /*2720*/  SEL R5, RZ, 0x1, P1 ;  /* 0x00000001ff057807 */ /* 0x000fc80000800000 */
[----:B------:R-:W-:Y:S02]  /*2730*/  LOP3.LUT R10, R10, R5, RZ, 0x3c, !PT ;  /* 0x000000050a0a7212 */ /* 0x000fe400078e3cff */
[----:B--2---:R-:W-:-:S04]  /*2740*/  SEL R0, RZ, 0x1, P0 ;  /* 0x00000001ff007807 */ /* 0x004fc80000000000 */
[----:B------:R-:W-:Y:S01]  /*2750*/  LOP3.LUT R9, R9, R0, RZ, 0x3c, !PT ;  /* 0x0000000009097212 */ /* 0x000fe200078e3cff */
[----:B------:R-:W-:Y:S06]  /*2760*/  @P3 BRA `(.L_x_42) ;  /* 0xfffffffc002c3947 */ /* 0x000fec000383ffff */
[----:B------:R-:W-:Y:S01]  /*2770*/  ULEA UR5, UR6, UR37, 0x3 ;  /* 0x0000002506057291 */ /* 0x000fe2000f8e18ff */
[----:B------:R-:W-:-:S08]  /*2780*/  SHF.L.U32 R3, R12, 0x1f, RZ ;  /* 0x0000001f0c037819 */ /* 0x000fd000000006ff */
[----:B------:R-:W1:Y:S02]  /*2790*/  SYNCS.PHASECHK.TRANS64 P0, [UR5+0x80], R3 ;  /* 0x00008003ff0075a7 */ /* 0x000e640008001005 */
[----:B-1----:R-:W-:Y:S05]  /*27a0*/  @P0 BRA `(.L_x_43) ;  /* 0x0000000000080947 */ /* 0x002fea0003800000 */
[----:B------:R-:W1:Y:S02]  /*27b0*/  SYNCS.PHASECHK.TRANS64.TRYWAIT P0, [UR5+0x80], R3 ;  /* 0x00008003ff0075a7 */ /* 0x000e640008001105 */
[----:B-1----:R-:W-:Y:S05]  /*27c0*/  @!P0 BRA `(.L_x_44) ;  /* 0x0000008800208947 */ /* 0x002fea0003800000 */
.L_x_43:
[----:B------:R-:W-:-:S04]  /*27d0*/  UIADD3 UR4, UPT, UPT, UR6, 0x1, URZ ;  /* 0x0000000106047890 */ /* 0x000fc8000fffe0ff */
[----:B------:R-:W-:-:S04]  /*27e0*/  UISETP.NE.AND UP0, UPT, UR4, 0x2, UPT ;  /* 0x000000020400788c */ /* 0x000fc8000bf05270 */
[----:B------:R-:W-:Y:S02]  /*27f0*/  USEL UR7, URZ, 0x1, UP0 ;  /* 0x00000001ff077887 */ /* 0x000fe40008000000 */
[----:B------:R-:W-:-:S04]  /*2800*/  USEL UR4, UR4, URZ, UP0 ;  /* 0x000000ff04047287 */ /* 0x000fc80008000000 */
[----:B------:R-:W-:Y:S01]  /*2810*/  ULEA UR4, UR4, UR37, 0x3 ;  /* 0x0000002504047291 */ /* 0x000fe2000f8e18ff */
[----:B-1----:R-:W-:-:S04]  /*2820*/  LOP3.LUT R3, R12, UR7, RZ, 0x3c, !PT ;  /* 0x000000070c037c12 */ /* 0x002fc8000f8e3cff */
[----:B------:R-:W-:-:S04]  /*2830*/  SHF.L.U32 R0, R3, 0x1f, RZ ;  /* 0x0000001f03007819 */ /* 0x000fc800000006ff */
[----:B------:R-:W1:Y:S02]  /*2840*/  SYNCS.PHASECHK.TRANS64 P0, [UR4+0x80], R0 ;  /* 0x00008000ff0075a7 */ /* 0x000e640008001004 */
[----:B-1----:R-:W-:Y:S05]  /*2850*/  @P0 EXIT ;  /* 0x000000000000094d */ /* 0x002fea0003800000 */
[----:B------:R-:W-:Y:S02]  /*2860*/  SHF.L.U32 R3, R3, 0x1f, RZ ;  /* 0x0000001f03037819 */ /* 0x000fe400000006ff */
[----:B------:R-:W-:-:S07]  /*2870*/  MOV R0, UR4 ;  /* 0x0000000400007c02 */ /* 0x000fce0008000f00 */
.L_x_45:
[----:B-1----:R1:W2:Y:S02]  /*2880*/  SYNCS.PHASECHK.TRANS64.TRYWAIT P0, [R0+URZ+0x80], R3 ;  /* 0x00008003000075a7 */ /* 0x0022a400080011ff */
[----:B--2---:R-:W-:Y:S05]  /*2890*/  @!P0 NANOSLEEP.SYNCS 0x989680 ;  /* 0x009896800000895d */ /* 0x004fea0003900000 */
[----:B------:R-:W2:Y:S02]  /*28a0*/  @!P0 SYNCS.PHASECHK.TRANS64 P0, [R0+URZ+0x80], R3 ;  /* 0x00008003000085a7 */ /* 0x000ea400080010ff */
[----:B--2---:R-:W-:Y:S05]  /*28b0*/  @P0 EXIT ;  /* 0x000000000000094d */ /* 0x004fea0003800000 */
[----:B------:R-:W-:Y:S05]  /*28c0*/  BRA `(.L_x_45) ;  /* 0xfffffffc00ec7947 */ /* 0x000fea000383ffff */
.L_x_38:
[----:B------:R-:W-:-:S09]  /*28d0*/  UISETP.NE.AND UP1, UPT, UR8, URZ, UPT ;  /* 0x000000ff0800728c */ /* 0x000fd2000bf25270 */
[----:B------:R-:W-:Y:S05]  /*28e0*/  BRA.U UP1, `(.L_x_46) ;  /* 0x0000000d01347547 */ /* 0x000fea000b800000 */
[----:B------:R-:W-:Y:S01]  /*28f0*/  UMOV UR4, 0x40 ;  /* 0x0000004000047882 */ /* 0x000fe20000000000 */
[----:B------:R-:W-:Y:S01]  /*2900*/  NOP ;  /* 0x0000000000007918 */ /* 0x000fe20000000000 */
[----:B------:R-:W-:Y:S01]  /*2910*/  ULEA UR4, UR37, UR4, 0x18 ;  /* 0x0000000425047291 */ /* 0x000fe2000f8ec0ff */
[----:B------:R-:W-:Y:S02]  /*2920*/  UMOV UR5, 0x400 ;  /* 0x0000040000057882 */ /* 0x000fe40000000000 */
[----:B------:R-:W-:-:S06]  /*2930*/  ULEA UR37, UR37, UR5, 0x18 ;  /* 0x0000000525257291 */ /* 0x000fcc000f8ec0ff */
[----:B------:R-:W1:Y:S02]  /*2940*/  LDS.U8 R0, [UR4+0x1c] ;  /* 0x00001c04ff007984 */ /* 0x000e640008000000 */
[----:B-1----:R-:W-:-:S13]  /*2950*/  ISETP.NE.AND P0, PT, R0, RZ, PT ;  /* 0x000000ff0000720c */ /* 0x002fda0003f05270 */
[----:B------:R-:W-:Y:S05]  /*2960*/  @P0 BRA `(.L_x_47) ;  /* 0x0000000000580947 */ /* 0x000fea0003800000 */
[----:B------:R-:W-:-:S13]  /*2970*/  ELECT P0, URZ, PT ;  /* 0x0000000000ff782f */ /* 0x000fda0003800000 */
[----:B------:R-:W-:Y:S05]  /*2980*/  @!P0 BRA `(.L_x_48) ;  /* 0x0000000000608947 */ /* 0x000fea0003800000 */
[----:B------:R-:W-:Y:S01]  /*2990*/  UMOV UR5, 0x10 ;  /* 0x0000001000057882 */ /* 0x000fe20000000000 */
[----:B------:R-:W-:Y:S01]  /*29a0*/  HFMA2 R0, -RZ, RZ, 0, 5.9604644775390625e-08 ;  /* 0x00000001ff007431 */ /* 0x000fe200000001ff */
[----:B------:R-:W-:-:S03]  /*29b0*/  MOV R2, 0xffff ;  /* 0x0000ffff00027802 */ /* 0x000fc60000000f00 */
[----:B------:R-:W-:Y:S04]  /*29c0*/  DEPBAR.LE SB1, 0x36 ;  /* 0x00009d800000791a */ /* 0x000fe80000000000 */
[----:B------:R-:W1:Y:S02]  /*29d0*/  UTCATOMSWS.FIND_AND_SET.ALIGN UP0, UR5, UR5 ;  /* 0x00000005000575e3 */ /* 0x000e640008000800 */
[----:B-1----:R-:W-:Y:S01]  /*29e0*/  MOV R3, UR5 ;  /* 0x0000000500037c02 */ /* 0x002fe20008000f00 */
[----:B------:R-:W-:Y:S06]  /*29f0*/  BRA.U UP0, `(.L_x_49) ;  /* 0x0000000100187547 */ /* 0x000fec000b800000 */
.L_x_50:
[----:B------:R-:W-:Y:S05]  /*2a00*/  NANOSLEEP 0x64 ;  /* 0x000000640000795d */ /* 0x000fea0003800000 */
[----:B------:R-:W-:-:S05]  /*2a10*/  UMOV UR5, 0x10 ;  /* 0x0000001000057882 */ /* 0x000fca0000000000 */
[----:B------:R-:W-:Y:S04]  /*2a20*/  DEPBAR.LE SB1, 0x36 ;  /* 0x00009d800000791a */ /* 0x000fe80000000000 */
[----:B------:R-:W1:Y:S02]  /*2a30*/  UTCATOMSWS.FIND_AND_SET.ALIGN UP0, UR5, UR5 ;  /* 0x00000005000575e3 */ /* 0x000e640008000800 */
[----:B-1----:R-:W-:Y:S01]  /*2a40*/  MOV R3, UR5 ;  /* 0x0000000500037c02 */ /* 0x002fe20008000f00 */
[----:B------:R-:W-:Y:S05]  /*2a50*/  BRA.U !UP0, `(.L_x_50) ;  /* 0xfffffffd08e87547 */ /* 0x000fea000b83ffff */
.L_x_49:
[-C--:B------:R-:W-:Y:S02]  /*2a60*/  SHF.L.U32 R2, R2, R3.reuse, RZ ;  /* 0x0000000302027219 */ /* 0x080fe400000006ff */
[----:B------:R-:W-:Y:S01]  /*2a70*/  SHF.L.U32 R0, R0, R3, RZ ;  /* 0x0000000300007219 */ /* 0x000fe200000006ff */
[----:B------:R-:W-:Y:S02]  /*2a80*/  IMAD.SHL.U32 R3, R3, 0x20, RZ ;  /* 0x0000002003037824 */ /* 0x000fe400078e00ff */
[----:B------:R1:W-:Y:S04]  /*2a90*/  ATOMS.OR RZ, [UR4+0x14], R2 ;  /* 0x00001402ffff798c */ /* 0x0003e8000b000004 */
[----:B------:R1:W-:Y:S04]  /*2aa0*/  ATOMS.OR RZ, [UR4+0x18], R0 ;  /* 0x00001800ffff798c */ /* 0x0003e8000b000004 */
[----:B------:R1:W-:Y:S01]  /*2ab0*/  STS [UR37+0x100], R3 ;  /* 0x00010003ff007988 */ /* 0x0003e20008000825 */
[----:B------:R-:W-:Y:S05]  /*2ac0*/  BRA `(.L_x_48) ;  /* 0x0000000000107947 */ /* 0x000fea0003800000 */
.L_x_47:
[----:B------:R-:W-:Y:S02]  /*2ad0*/  MOV R0, 0xffffffff ;  /* 0xffffffff00007802 */ /* 0x000fe40000000f00 */
[----:B------:R-:W-:-:S03]  /*2ae0*/  MOV R2, 0x2b10 ;  /* 0x00002b1000027802 */ /* 0x000fc60000000f00 */
[----:B------:R1:W-:Y:S04]  /*2af0*/  STS [UR37+0x100], R0 ;  /* 0x00010000ff007988 */ /* 0x0003e80008000825 */
[----:B-1-3-5:R-:W-:Y:S05]  /*2b00*/  CALL.REL.NOINC `($__internal_1_$__cuda_sm10x_tcgen05_guardrail_trap_phase_invalid_during_alloc) ;  /* 0x0000008c00347944 */ /* 0x02afea0003c00000 */
.L_x_48:
[----:B------:R-:W-:Y:S05]  /*2b10*/  WARPSYNC.ALL ;  /* 0x0000000000007948 */ /* 0x000fea0003800000 */
[----:B------:R-:W2:Y:S01]  /*2b20*/  S2UR UR6, SR_CgaCtaId ;  /* 0x00000000000679c3 */ /* 0x000ea20000008800 */
[----:B------:R-:W-:Y:S01]  /*2b30*/  UMOV UR4, 0x400 ;  /* 0x0000040000047882 */ /* 0x000fe20000000000 */
[----:B------:R-:W-:-:S06]  /*2b40*/  NOP ;  /* 0x0000000000007918 */ /* 0x000fcc0000000000 */
[----:B------:R-:W-:Y:S06]  /*2b50*/  BAR.ARV 0x6, 0xa0 ;  /* 0x0182800000007b1d */ /* 0x000fec0000002000 */
[----:B------:R-:W4:Y:S01]  /*2b60*/  LDCU UR7, c[0x0][0x38c] ;  /* 0x00007180ff0777ac */ /* 0x000f220008000800 */
[----:B------:R-:W-:Y:S01]  /*2b70*/  IMAD.MOV.U32 R11, RZ, RZ, 0x1 ;  /* 0x00000001ff0b7424 */ /* 0x000fe200078e00ff */
[----:B------:R-:W-:Y:S01]  /*2b80*/  CS2R R8, SRZ ;  /* 0x0000000000087805 */ /* 0x000fe2000001ff00 */
[----:B------:R-:W-:Y:S01]  /*2b90*/  IMAD.MOV.U32 R10, RZ, RZ, RZ ;  /* 0x000000ffff0a7224 */ /* 0x000fe200078e00ff */
[----:B------:R-:W-:Y:S01]  /*2ba0*/  UMOV UR18, URZ ;  /* 0x000000ff00127c82 */ /* 0x000fe20008000000 */
[----:B------:R-:W-:Y:S01]  /*2bb0*/  UMOV UR17, URZ ;  /* 0x000000ff00117c82 */ /* 0x000fe20008000000 */
[----:B------:R-:W-:Y:S01]  /*2bc0*/  UMOV UR22, 0x0 ;  /* 0x0000000000167882 */ /* 0x000fe20000000000 */
[----:B------:R-:W-:Y:S01]  /*2bd0*/  UMOV UR23, 0x8400010 ;  /* 0x0840001000177882 */ /* 0x000fe20000000000 */
[----:B------:R-:W-:Y:S01]  /*2be0*/  UMOV UR20, 0x0 ;  /* 0x0000000000147882 */ /* 0x000fe20000000000 */
[----:B------:R-:W-:Y:S01]  /*2bf0*/  UMOV UR21, 0x8400010 ;  /* 0x0840001000157882 */ /* 0x000fe20000000000 */
[----:B--2---:R-:W-:Y:S01]  /*2c00*/  ULEA UR6, UR6, UR4, 0x18 ;  /* 0x0000000406067291 */ /* 0x004fe2000f8ec0ff */
[----:B------:R-:W2:Y:S03]  /*2c10*/  LDCU UR4, c[0x0][0x38c] ;  /* 0x00007180ff0477ac */ /* 0x000ea60008000800 */
[----:B------:R-:W-:-:S02]  /*2c20*/  UIADD3 UR11, UPT, UPT, UR6, 0xc400, URZ ;  /* 0x0000c400060b7890 */ /* 0x000fc4000fffe0ff */
[----:B----4-:R-:W-:-:S03]  /*2c30*/  UIADD3 UR7, UPT, UPT, UR7, 0x3f, URZ ;  /* 0x0000003f07077890 */ /* 0x010fc6000fffe0ff */
[----:B-1----:R-:W1:Y:S01]  /*2c40*/  LDS R0, [UR6+0x100] ;  /* 0x00010006ff007984 */ /* 0x002e620008000800 */
[----:B------:R-:W-:Y:S02]  /*2c50*/  UIADD3 UR12, UPT, UPT, UR6, 0x10400, URZ ;  /* 0x00010400060c7890 */ /* 0x000fe4000fffe0ff */
[----:B------:R-:W-:Y:S02]  /*2c60*/  USHF.R.S32.HI UR5, URZ, 0x1f, UR7 ;  /* 0x0000001fff057899 */ /* 0x000fe40008011407 */
[----:B------:R-:W-:Y:S02]  /*2c70*/  USHF.R.U32.HI UR11, URZ, 0x4, UR11 ;  /* 0x00000004ff0b7899 */ /* 0x000fe4000801160b */
[----:B------:R-:W-:Y:S02]  /*2c80*/  ULEA.HI UR5, UR5, UR7, URZ, 0x6 ;  /* 0x0000000705057291 */ /* 0x000fe4000f8f30ff */
[----:B------:R-:W-:Y:S02]  /*2c90*/  USHF.R.U32.HI UR12, URZ, 0x4, UR12 ;  /* 0x00000004ff0c7899 */ /* 0x000fe4000801160c */
[----:B------:R-:W-:-:S02]  /*2ca0*/  USHF.R.S32.HI UR5, URZ, 0x6, UR5 ;  /* 0x00000006ff057899 */ /* 0x000fc40008011405 */
[----:B------:R-:W-:Y:S02]  /*2cb0*/  ULOP3.LUT UR11, UR11, 0x3fff, URZ, 0xc0, !UPT ;  /* 0x00003fff0b0b7892 */ /* 0x000fe4000f8ec0ff */
[----:B------:R-:W-:Y:S02]  /*2cc0*/  UISETP.LT.AND UP0, UPT, UR5, 0x1, UPT ;  /* 0x000000010500788c */ /* 0x000fe4000bf01270 */
[----:B------:R-:W-:Y:S02]  /*2cd0*/  ULOP3.LUT UR12, UR12, 0x3fff, URZ, 0xc0, !UPT ;  /* 0x00003fff0c0c7892 */ /* 0x000fe4000f8ec0ff */
[----:B------:R-:W-:Y:S02]  /*2ce0*/  USEL UR10, UR5, 0x1, !UP0 ;  /* 0x00000001050a7887 */ /* 0x000fe4000c000000 */
[----:B------:R-:W-:Y:S02]  /*2cf0*/  ULOP3.LUT UR11, UR11, 0x10000, URZ, 0xfc, !UPT ;  /* 0x000100000b0b7892 */ /* 0x000fe4000f8efcff */
[----:B------:R-:W-:-:S02]  /*2d00*/  ULOP3.LUT UR12, UR12, 0x10000, URZ, 0xfc, !UPT ;  /* 0x000100000c0c7892 */ /* 0x000fc4000f8efcff */
[----:B------:R-:W-:Y:S02]  /*2d10*/  UIADD3 UR10, UPT, UPT, -UR10, URZ, URZ ;  /* 0x000000ff0a0a7290 */ /* 0x000fe4000fffe1ff */
[----:B--2---:R-:W-:Y:S01]  /*2d20*/  UISETP.GE.AND UP3, UPT, UR4, 0x1, UPT ;  /* 0x000000010400788c */ /* 0x004fe2000bf66270 */
[----:B-1----:R-:W-:-:S15]  /*2d30*/  R2UR UR19, R0 ;  /* 0x00000000001372ca */ /* 0x002fde00000e0000 */
.L_x_57:
[----:B------:R-:W-:Y:S02]  /*2d40*/  LEA R0, R10, UR6, 0x3 ;  /* 0x000000060a007c11 */ /* 0x000fe4000f8e18ff */
[----:B------:R-:W-:Y:S02]  /*2d50*/  SHF.L.U32 R5, R9, 0x1f, RZ ;  /* 0x0000001f09057819 */ /* 0x000fe400000006ff */
[----:B------:R-:W-:Y:S01]  /*2d60*/  PLOP3.LUT P0, PT, PT, PT, UP3, 0x80, 0x8 ;  /* 0x000000000008781c */ /* 0x000fe20003f0f038 */
[----:B------:R-:W-:Y:S01]  /*2d70*/  VIADD R3, R0, 0x80 ;  /* 0x0000008000037836 */ /* 0x000fe20000000000 */
[----:B-1----:R-:W1:Y:S02]  /*2d80*/  SYNCS.PHASECHK.TRANS64.TRYWAIT P1, [R0+URZ+0x70], R5 ;  /* 0x00007005000075a7 */ /* 0x002e6400080211ff */
[----:B-1--4-:R-:W-:Y:S09]  /*2d90*/  @!P1 BRA `(.L_x_51) ;  /* 0x0000008000c49947 */ /* 0x012ff20003800000 */
.L_x_135:
[----:B------:R-:W-:Y:S01]  /*2da0*/  LEA R4, R10, UR6, 0x4 ;  /* 0x000000060a047c11 */ /* 0x000fe2000f8e20ff */
[----:B------:R-:W-:Y:S01]  /*2db0*/  @UP3 ULEA UR4, UR17, UR6, 0x3 ;  /* 0x0000000611043291 */ /* 0x000fe2000f8e18ff */
[----:B------:R-:W-:Y:S01]  /*2dc0*/  PLOP3.LUT P2, PT, PT, PT, PT, 0x80, 0x8 ;  /* 0x000000000008781c */ /* 0x000fe20003f4f070 */
[----:B------:R-:W-:Y:S01]  /*2dd0*/  ULEA UR8, UR18, UR6, 0x3 ;  /* 0x0000000612087291 */ /* 0x000fe2000f8e18ff */
[----:B------:R-:W-:Y:S01]  /*2de0*/  PRMT R3, RZ, 0x654, R3 ;  /* 0x00000654ff037816 */ /* 0x000fe20000000003 */
[----:B------:R-:W-:Y:S01]  /*2df0*/  ULEA UR9, UR18, UR19, 0x8 ;  /* 0x0000001312097291 */ /* 0x000fe2000f8e40ff */
[----:B-1----:R-:W1:Y:S01]  /*2e00*/  LDS.128 R4, [R4+0xe0] ;  /* 0x0000e00004047984 */ /* 0x002e620000000c00 */
[----:B------:R-:W-:Y:S02]  /*2e10*/  @P0 SHF.L.U32 R2, R8, 0x1f, RZ ;  /* 0x0000001f08020819 */ /* 0x000fe400000006ff */
[----:B------:R-:W-:Y:S01]  /*2e20*/  SHF.L.U32 R0, R11, 0x1f, RZ ;  /* 0x0000001f0b007819 */ /* 0x000fe200000006ff */
[----:B------:R-:W-:Y:S01]  /*2e30*/  @!PT LDS RZ, [RZ] ;  /* 0x00000000fffff984 */ /* 0x000fe20000000800 */
[----:B------:R-:W-:Y:S01]  /*2e40*/  @!PT LDS RZ, [RZ] ;  /* 0x00000000fffff984 */ /* 0x000fe20000000800 */
[----:B------:R-:W-:Y:S01]  /*2e50*/  @!PT LDS RZ, [RZ] ;  /* 0x00000000fffff984 */ /* 0x000fe20000000800 */
[----:B------:R-:W-:Y:S01]  /*2e60*/  @!PT LDS RZ, [RZ] ;  /* 0x00000000fffff984 */ /* 0x000fe20000000800 */
[----:B------:R2:W-:Y:S06]  /*2e70*/  MEMBAR.ALL.CTA ;  /* 0x0000000000007992 */ /* 0x0005ec0000008000 */
[----:B--2---:R-:W2:Y:S02]  /*2e80*/  FENCE.VIEW.ASYNC.S ;  /* 0x00000000000073c6 */ /* 0x004ea40000000000 */
[----:B--2---:R2:W-:Y:S01]  /*2e90*/  SYNCS.ARRIVE.TRANS64.RED.A1T0 RZ, [R3+URZ], RZ ;  /* 0x000000ff03ff79a7 */ /* 0x0045e200081004ff */
[----:B------:R2:W4:Y:S01]  /*2ea0*/  @P0 SYNCS.PHASECHK.TRANS64.TRYWAIT P2, [UR4], R2 ;  /* 0x00000002ff0005a7 */ /* 0x0005220008041104 */
[----:B-1----:R-:W-:Y:S01]  /*2eb0*/  LOP3.LUT P1, RZ, R6, 0x1, RZ, 0xc0, !PT ;  /* 0x0000000106ff7812 */ /* 0x002fe2000782c0ff */
[----:B------:R-:W1:Y:S02]  /*2ec0*/  SYNCS.PHASECHK.TRANS64.TRYWAIT P0, [UR8+0xa0], R0 ;  /* 0x0000a000ff0075a7 */ /* 0x000e640008001108 */
[----:B-12-4-:R-:W-:Y:S10]  /*2ed0*/  @!P0 BRA `(.L_x_52) ;  /* 0x0000008000888947 */ /* 0x016ff40003800000 */
.L_x_137:
[----:B------:R-:W-:Y:S01]  /*2ee0*/  IADD3 R10, PT, PT, R10, 0x1, RZ ;  /* 0x000000010a0a7810 */ /* 0x000fe20007ffe0ff */
[----:B------:R-:W-:Y:S06]  /*2ef0*/  BRA.U !UP3, `(.L_x_53) ;  /* 0x000000010b987547 */ /* 0x000fec000b800000 */
[----:B------:R-:W-:Y:S01]  /*2f00*/  UPLOP3.LUT UP4, UPT, UPT, UPT, UPT, 0x40, 0x4 ;  /* 0x000000000004789c */ /* 0x000fe20003f8e870 */
[----:B------:R-:W-:Y:S01]  /*2f10*/  UMOV UR16, UR10 ;  /* 0x0000000a00107c82 */ /* 0x000fe20008000000 */
[----:B------:R-:W-:Y:S01]  /*2f20*/  UMOV UR15, UR5 ;  /* 0x00000005000f7c82 */ /* 0x000fe20008000000 */
[----:B------:R-:W-:-:S08]  /*2f30*/  UMOV UR14, UR17 ;  /* 0x00000011000e7c82 */ /* 0x000fd00008000000 */
.L_x_56:
[----:B------:R-:W-:Y:S02]  /*2f40*/  UIADD3 UR16, UPT, UPT, UR16, 0x1, URZ ;  /* 0x0000000110107890 */ /* 0x000fe4000fffe0ff */
[----:B--2---:R-:W-:Y:S02]  /*2f50*/  ULEA UR7, UR14, UR6, 0x3 ;  /* 0x000000060e077291 */ /* 0x004fe4000f8e18ff */
[----:B------:R-:W-:Y:S01]  /*2f60*/  UISETP.NE.AND UP0, UPT, UR16, URZ, UPT ;  /* 0x000000ff1000728c */ /* 0x000fe2000bf05270 */
[----:B----4-:R-:W-:Y:S10]  /*2f70*/  @P2 BRA `(.L_x_54) ;  /* 0x00000000000c2947 */ /* 0x010ff40003800000 */
[----:B-1----:R-:W-:Y:S04]  /*2f80*/  SHF.L.U32 R3, R8, 0x1f, RZ ;  /* 0x0000001f08037819 */ /* 0x002fe800000006ff */
[----:B------:R-:W1:Y:S02]  /*2f90*/  SYNCS.PHASECHK.TRANS64.TRYWAIT P0, [UR7], R3 ;  /* 0x00000003ff0075a7 */ /* 0x000e640008001107 */
[----:B-1----:R-:W-:Y:S05]  /*2fa0*/  @!P0 BRA `(.L_x_55) ;  /* 0x00000080006c8947 */ /* 0x002fea0003800000 */
.L_x_54:
[----:B------:R-:W-:Y:S01]  /*2fb0*/  UISETP.NE.AND UP1, UPT, UR15, 0x1, UPT ;  /* 0x000000010f00788c */ /* 0x000fe2000bf25270 */
[----:B------:R-:W-:Y:S01]  /*2fc0*/  PLOP3.LUT P2, PT, PT, PT, PT, 0x80, 0x8 ;  /* 0x000000000008781c */ /* 0x000fe20003f4f070 */
[----:B------:R-:W-:Y:S02]  /*2fd0*/  UIADD3 UR17, UPT, UPT, UR14, 0x1, URZ ;  /* 0x000000010e117890 */ /* 0x000fe4000fffe0ff */
[----:B------:R-:W-:Y:S02]  /*2fe0*/  ULEA UR24, UR14, UR12, 0xa ;  /* 0x0000000c0e187291 */ /* 0x000fe4000f8e50ff */
[----:B------:R-:W-:Y:S01]  /*2ff0*/  UISETP.NE.AND UP2, UPT, UR17, 0x2, UPT ;  /* 0x000000021100788c */ /* 0x000fe2000bf45270 */
[----:B------:R-:W-:Y:S01]  /*3000*/  PLOP3.LUT P0, PT, PT, PT, UP1, 0x80, 0x8 ;  /* 0x000000000008781c */ /* 0x000fe20003f0f018 */
[----:B------:R-:W-:Y:S02]  /*3010*/  ULEA UR26, UR14, UR11, 0x9 ;  /* 0x0000000b0e1a7291 */ /* 0x000fe4000f8e48ff */
[----:B------:R-:W-:Y:S02]  /*3020*/  USEL UR13, URZ, 0x1, UP2 ;  /* 0x00000001ff0d7887 */ /* 0x000fe40009000000 */
[----:B------:R-:W-:Y:S02]  /*3030*/  USEL UR17, UR17, URZ, UP2 ;  /* 0x000000ff11117287 */ /* 0x000fe40009000000 */
[----:B------:R-:W-:Y:S02]  /*3040*/  UIADD3 UR30, UPT, UPT, UR24, 0x2, URZ ;  /* 0x00000002181e7890 */ /* 0x000fe4000fffe0ff */
[----:B------:R-:W-:Y:S01]  /*3050*/  @UP1 ULEA UR4, UR17, UR6, 0x3 ;  /* 0x0000000611041291 */ /* 0x000fe2000f8e18ff */
[----:B------:R-:W-:Y:S01]  /*3060*/  LOP3.LUT R8, R8, UR13, RZ, 0x3c, !PT ;  /* 0x0000000d08087c12 */ /* 0x000fe2000f8e3cff */
[----:B------:R-:W-:Y:S02]  /*3070*/  UIADD3 UR28, UPT, UPT, UR26, 0x2, URZ ;  /* 0x000000021a1c7890 */ /* 0x000fe4000fffe0ff */
[----:B------:R-:W-:Y:S01]  /*3080*/  UIADD3 UR7, UPT, UPT, UR7, 0x10, URZ ;  /* 0x0000001007077890 */ /* 0x000fe2000fffe0ff */
[----:B-1----:R-:W-:Y:S01]  /*3090*/  @P0 SHF.L.U32 R0, R8, 0x1f, RZ ;  /* 0x0000001f08000819 */ /* 0x002fe200000006ff */
[----:B------:R-:W-:Y:S01]  /*30a0*/  UMOV UR25, 0x80004020 ;  /* 0x8000402000197882 */ /* 0x000fe20000000000 */
[----:B------:R-:W-:Y:S01]  /*30b0*/  UMOV UR27, 0x80004020 ;  /* 0x80004020001b7882 */ /* 0x000fe20000000000 */
[----:B------:R-:W-:Y:S01]  /*30c0*/  UMOV UR31, 0x80004020 ;  /* 0x80004020001f7882 */ /* 0x000fe20000000000 */
[----:B------:R2:W4:Y:S01]  /*30d0*/  @P0 SYNCS.PHASECHK.TRANS64.TRYWAIT P2, [UR4], R0 ;  /* 0x00000000ff0005a7 */ /* 0x0005220008041104 */
[----:B------:R-:W-:Y:S01]  /*30e0*/  UIADD3 UR15, UPT, UPT, UR15, -0x1, URZ ;  /* 0xffffffff0f0f7890 */ /* 0x000fe2000fffe0ff */
[----:B------:R2:W-:Y:S01]  /*30f0*/  UTCQMMA gdesc[UR26], gdesc[UR24], tmem[UR9], tmem[UR22], idesc[UR23], UP4 ;  /* 0x00ff16181a0075ea */ /* 0x0005e2000a000309 */
[----:B------:R-:W-:Y:S01]  /*3100*/  UPLOP3.LUT UP4, UPT, UPT, UPT, UPT, 0x80, 0x8 ;  /* 0x000000000008789c */ /* 0x000fe20003f8f070 */
[----:B------:R-:W-:Y:S01]  /*3110*/  UMOV UR29, 0x80004020 ;  /* 0x80004020001d7882 */ /* 0x000fe20000000000 */
[----:B------:R-:W-:Y:S01]  /*3120*/  UMOV UR14, UR17 ;  /* 0x00000011000e7c82 */ /* 0x000fe20008000000 */
[----:B------:R2:W-:Y:S01]  /*3130*/  UTCQMMA gdesc[UR28], gdesc[UR30], tmem[UR9], tmem[UR20], idesc[UR21], UPT ;  /* 0x00ff141e1c0075ea */ /* 0x0005e2000b800309 */
[----:B------:R2:W-:Y:S01]  /*3140*/  UTCBAR [UR7], URZ ;  /* 0x000000ff070073e9 */ /* 0x0005e200080000ff */
[----:B------:R-:W-:Y:S06]  /*3150*/  BRA.U UP0, `(.L_x_56) ;  /* 0xfffffffd00787547 */ /* 0x000fec000b83ffff */
.L_x_53:
[----:B------:R-:W-:Y:S01]  /*3160*/  UIADD3 UR18, UPT, UPT, UR18, 0x1, URZ ;  /* 0x0000000112127890 */ /* 0x000fe2000fffe0ff */
[C---:B------:R-:W-:Y:S01]  /*3170*/  ISETP.NE.AND P0, PT, R10.reuse, 0x2, PT ;  /* 0x000000020a00780c */ /* 0x040fe20003f05270 */
[----:B------:R-:W-:Y:S02]  /*3180*/  UIADD3 UR8, UPT, UPT, UR8, 0x90, URZ ;  /* 0x0000009008087890 */ /* 0x000fe4000fffe0ff */
[----:B------:R-:W-:Y:S01]  /*3190*/  UISETP.NE.AND UP0, UPT, UR18, 0x2, UPT ;  /* 0x000000021200788c */ /* 0x000fe2000bf05270 */
[----:B-12---:R-:W-:Y:S02]  /*31a0*/  SEL R0, RZ, 0x1, P0 ;  /* 0x00000001ff007807 */ /* 0x006fe40000000000 */
[----:B------:R-:W-:Y:S01]  /*31b0*/  SEL R10, R10, RZ, P0 ;  /* 0x000000ff0a0a7207 */ /* 0x000fe20000000000 */
[----:B------:R-:W-:Y:S01]  /*31c0*/  USEL UR4, URZ, 0x1, UP0 ;  /* 0x00000001ff047887 */ /* 0x000fe20008000000 */
[----:B------:R-:W-:Y:S01]  /*31d0*/  LOP3.LUT R9, R9, R0, RZ, 0x3c, !PT ;  /* 0x0000000009097212 */ /* 0x000fe200078e3cff */
[----:B------:R-:W-:Y:S01]  /*31e0*/  USEL UR18, UR18, URZ, UP0 ;  /* 0x000000ff12127287 */ /* 0x000fe20008000000 */
[----:B------:R1:W-:Y:S03]  /*31f0*/  UTCBAR [UR8], URZ ;  /* 0x000000ff080073e9 */ /* 0x0003e600080000ff */
[----:B------:R-:W-:Y:S01]  /*3200*/  LOP3.LUT R11, R11, UR4, RZ, 0x3c, !PT ;  /* 0x000000040b0b7c12 */ /* 0x000fe2000f8e3cff */
[----:B------:R-:W-:Y:S07]  /*3210*/  @P1 BRA `(.L_x_57) ;  /* 0xfffffff800c81947 */ /* 0x000fee000383ffff */
[----:B------:R-:W2:Y:S01]  /*3220*/  S2UR UR4, SR_CgaCtaId ;  /* 0x00000000000479c3 */ /* 0x000ea20000008800 */
[----:B------:R-:W-:Y:S01]  /*3230*/  ELECT P0, URZ, PT ;  /* 0x0000000000ff782f */ /* 0x000fe20003800000 */
[----:B------:R-:W-:Y:S01]  /*3240*/  IMAD.MOV.U32 R0, RZ, RZ, 0x1 ;  /* 0x00000001ff007424 */ /* 0x000fe200078e00ff */
[----:B------:R-:W-:Y:S01]  /*3250*/  UIADD3 UR6, UPT, UPT, UR6, 0xa0, URZ ;  /* 0x000000a006067890 */ /* 0x000fe2000fffe0ff */
[----:B------:R-:W-:Y:S01]  /*3260*/  SHF.L.U32 R3, R11, 0x1f, RZ ;  /* 0x0000001f0b037819 */ /* 0x000fe200000006ff */
[----:B------:R-:W-:-:S03]  /*3270*/  UMOV UR5, 0x40 ;  /* 0x0000004000057882 */ /* 0x000fc60000000000 */
[----:B------:R-:W-:Y:S01]  /*3280*/  UVIRTCOUNT.DEALLOC.SMPOOL 0x80 ;  /* 0x000000800000784c */ /* 0x000fe20000000000 */
[----:B--2---:R-:W-:Y:S02]  /*3290*/  ULEA UR4, UR4, UR5, 0x18 ;  /* 0x0000000504047291 */ /* 0x004fe4000f8ec0ff */
[----:B------:R-:W-:-:S07]  /*32a0*/  ULEA UR5, UR18, UR6, 0x3 ;  /* 0x0000000612057291 */ /* 0x000fce000f8e18ff */
[----:B------:R2:W-:Y:S02]  /*32b0*/  @P0 STS.U8 [UR4+0x1c], R0 ;  /* 0x00001c00ff000988 */ /* 0x0005e40008000004 */
[----:B------:R-:W3:Y:S02]  /*32c0*/  SYNCS.PHASECHK.TRANS64.TRYWAIT P0, [UR5], R3 ;  /* 0x00000003ff0075a7 */ /* 0x000ee40008001105 */
[----:B--23--:R-:W-:Y:S05]  /*32d0*/  @!P0 BRA `(.L_x_58) ;  /* 0x0000007c00b88947 */ /* 0x00cfea0003800000 */
.L_x_140:
[----:B------:R-:W-:-:S04]  /*32e0*/  UIADD3 UR7, UPT, UPT, UR18, 0x1, URZ ;  /* 0x0000000112077890 */ /* 0x000fc8000fffe0ff */
[----:B------:R-:W-:-:S04]  /*32f0*/  UISETP.NE.AND UP0, UPT, UR7, 0x2, UPT ;  /* 0x000000020700788c */ /* 0x000fc8000bf05270 */
[----:B------:R-:W-:Y:S02]  /*3300*/  USEL UR5, URZ, 0x1, UP0 ;  /* 0x00000001ff057887 */ /* 0x000fe40008000000 */
[----:B------:R-:W-:-:S04]  /*3310*/  USEL UR7, UR7, URZ, UP0 ;  /* 0x000000ff07077287 */ /* 0x000fc80008000000 */
[----:B------:R-:W-:Y:S01]  /*3320*/  ULEA UR7, UR7, UR6, 0x3 ;  /* 0x0000000607077291 */ /* 0x000fe2000f8e18ff */
[----:B--2---:R-:W-:-:S04]  /*3330*/  LOP3.LUT R3, R11, UR5, RZ, 0x3c, !PT ;  /* 0x000000050b037c12 */ /* 0x004fc8000f8e3cff */
[----:B------:R-:W-:-:S04]  /*3340*/  SHF.L.U32 R3, R3, 0x1f, RZ ;  /* 0x0000001f03037819 */ /* 0x000fc800000006ff */
[----:B------:R-:W2:Y:S02]  /*3350*/  SYNCS.PHASECHK.TRANS64.TRYWAIT P0, [UR7], R3 ;  /* 0x00000003ff0075a7 */ /* 0x000ea40008001107 */
[----:B--2---:R-:W-:Y:S05]  /*3360*/  @!P0 BRA `(.L_x_59) ;  /* 0x0000007c00ac8947 */ /* 0x004fea0003800000 */
.L_x_142:
[----:B------:R-:W-:Y:S01]  /*3370*/  NOP ;  /* 0x0000000000007918 */ /* 0x000fe20000000000 */
[----:B--2---:R-:W2:Y:S01]  /*3380*/  LDS R0, [UR4+0x14] ;  /* 0x00001404ff007984 */ /* 0x004ea20008000800 */
[----:B------:R-:W-:Y:S01]  /*3390*/  ULOP3.LUT UR6, UR19, 0xffff, URZ, 0xc0, !UPT ;  /* 0x0000ffff13067892 */ /* 0x000fe2000f8ec0ff */
[----:B-1----:R-:W-:Y:S01]  /*33a0*/  UMOV UR8, 0xffff ;  /* 0x0000ffff00087882 */ /* 0x002fe20000000000 */
[----:B------:R-:W-:Y:S02]  /*33b0*/  UMOV UR5, 0x1 ;  /* 0x0000000100057882 */ /* 0x000fe40000000000 */
[----:B------:R-:W-:-:S04]  /*33c0*/  USHF.R.U32.HI UR6, URZ, 0x5, UR6 ;  /* 0x00000005ff067899 */ /* 0x000fc80008011606 */
[----:B------:R-:W-:Y:S02]  /*33d0*/  USHF.L.U32 UR8, UR8, UR6, URZ ;  /* 0x0000000608087299 */ /* 0x000fe400080006ff */
[----:B------:R-:W-:-:S04]  /*33e0*/  USHF.L.U32 UR5, UR5, UR6, URZ ;  /* 0x0000000605057299 */ /* 0x000fc800080006ff */
[----:B--2---:R-:W-:-:S04]  /*33f0*/  LOP3.LUT R0, R0, UR8, RZ, 0xc0, !PT ;  /* 0x0000000800007c12 */ /* 0x004fc8000f8ec0ff */
[----:B------:R-:W-:-:S13]  /*3400*/  ISETP.NE.AND P0, PT, R0, UR8, PT ;  /* 0x0000000800007c0c */ /* 0x000fda000bf05270 */
[----:B------:R-:W-:Y:S05]  /*3410*/  @P0 BRA `(.L_x_60) ;  /* 0x0000000000580947 */ /* 0x000fea0003800000 */
[----:B------:R-:W1:Y:S02]  /*3420*/  LDS R0, [UR4+0x18] ;  /* 0x00001804ff007984 */ /* 0x000e640008000800 */
[----:B-1----:R-:W-:-:S04]  /*3430*/  LOP3.LUT R0, R0, UR5, RZ, 0xc0, !PT ;  /* 0x0000000500007c12 */ /* 0x002fc8000f8ec0ff */
[----:B------:R-:W-:-:S13]  /*3440*/  ISETP.NE.AND P0, PT, R0, UR5, PT ;  /* 0x0000000500007c0c */ /* 0x000fda000bf05270 */
[----:B------:R-:W-:Y:S05]  /*3450*/  @P0 BRA `(.L_x_61) ;  /* 0x00000000003c0947 */ /* 0x000fea0003800000 */
[----:B------:R-:W1:Y:S01]  /*3460*/  S2R R2, SR_LANEID ;  /* 0x0000000000027919 */ /* 0x000e620000000000 */
[----:B------:R-:W-:Y:S01]  /*3470*/  ULOP3.LUT UR8, URZ, UR8, URZ, 0x33, !UPT ;  /* 0x00000008ff087292 */ /* 0x000fe2000f8e33ff */
[----:B------:R-:W-:Y:S01]  /*3480*/  LOP3.LUT R4, RZ, UR5, RZ, 0x33, !PT ;  /* 0x00000005ff047c12 */ /* 0x000fe2000f8e33ff */
[----:B------:R-:W-:Y:S02]  /*3490*/  VOTEU.ANY UR7, UPT, PT ;  /* 0x0000000000077886 */ /* 0x000fe400038e0100 */
[----:B------:R-:W-:Y:S01]  /*34a0*/  UFLO.U32 UR7, UR7 ;  /* 0x00000007000772bd */ /* 0x000fe200080e0000 */
[----:B------:R-:W2:Y:S01]  /*34b0*/  REDUX UR5, R4 ;  /* 0x00000000040573c4 */ /* 0x000ea20000000000 */
[----:B------:R-:W-:-:S06]  /*34c0*/  IMAD.U32 R0, RZ, RZ, UR8 ;  /* 0x00000008ff007e24 */ /* 0x000fcc000f8e00ff */
[----:B------:R3:W-:Y:S01]  /*34d0*/  UTCATOMSWS.AND URZ, UR8 ;  /* 0x0000000800ff79e3 */ /* 0x0007e20008000000 */
[----:B------:R-:W4:Y:S01]  /*34e0*/  REDUX UR6, R0 ;  /* 0x00000000000673c4 */ /* 0x000f220000000000 */
[----:B-1----:R-:W-:Y:S01]  /*34f0*/  ISETP.EQ.U32.AND P0, PT, R2, UR7, PT ;  /* 0x0000000702007c0c */ /* 0x002fe2000bf02070 */
[----:B--2---:R-:W-:Y:S01]  /*3500*/  IMAD.U32 R2, RZ, RZ, UR5 ;  /* 0x00000005ff027e24 */ /* 0x004fe2000f8e00ff */
[----:B----4-:R-:W-:-:S11]  /*3510*/  MOV R3, UR6 ;  /* 0x0000000600037c02 */ /* 0x010fd60008000f00 */
[----:B------:R3:W-:Y:S04]  /*3520*/  @P0 ATOMS.AND RZ, [UR4+0x14], R3 ;  /* 0x00001403ffff098c */ /* 0x0007e8000a800004 */
[----:B------:R3:W-:Y:S01]  /*3530*/  @P0 ATOMS.AND RZ, [UR4+0x18], R2 ;  /* 0x00001802ffff098c */ /* 0x0007e2000a800004 */
[----:B------:R-:W-:Y:S05]  /*3540*/  BRA `(.L_x_62) ;  /* 0x0000000000147947 */ /* 0x000fea0003800000 */
.L_x_61:
[----:B------:R-:W-:Y:S02]  /*3550*/  MOV R2, 0x3570 ;  /* 0x0000357000027802 */ /* 0x000fe40000000f00 */
[----:B----45:R-:W-:Y:S05]  /*3560*/  CALL.REL.NOINC `($__internal_0_$__cuda_sm10x_tcgen05_guardrail_trap_col_being_dealloced_not_returned_by_alloc) ;  /* 0x0000008000907944 */ /* 0x030fea0003c00000 */
[----:B------:R-:W-:Y:S05]  /*3570*/  BRA `(.L_x_62) ;  /* 0x0000000000087947 */ /* 0x000fea0003800000 */
.L_x_60:
[----:B------:R-:W-:Y:S02]  /*3580*/  MOV R2, 0x35a0 ;  /* 0x000035a000027802 */ /* 0x000fe40000000f00 */
[----:B----45:R-:W-:Y:S05]  /*3590*/  CALL.REL.NOINC `($__internal_2_$__cuda_sm10x_tcgen05_guardrail_trap_unallocated_columns_being_dealloced) ;  /* 0x00000080009c7944 */ /* 0x030fea0003c00000 */
.L_x_62:
[----:B------:R-:W-:Y:S01]  /*35a0*/  NOP ;  /* 0x0000000000007918 */ /* 0x000fe20000000000 */
[----:B---3--:R-:W-:Y:S05]  /*35b0*/  EXIT ;  /* 0x000000000000794d */ /* 0x008fea0003800000 */
.L_x_46:
[----:B------:R-:W-:-:S09]  /*35c0*/  UISETP.NE.OR UP2, UPT, UR8, 0x3, !UP2 ;  /* 0x000000030800788c */ /* 0x000fd2000d745670 */
[----:B------:R-:W-:Y:S05]  /*35d0*/  BRA.U UP2, `(.L_x_63) ;  /* 0x0000001102147547 */ /* 0x000fea000b800000 */
[----:B------:R-:W1:Y:S01]  /*35e0*/  LDC R0, c[0x0][0xb30] ;  /* 0x0002cc00ff007b82 */ /* 0x000e620000000800 */
[----:B------:R-:W2:Y:S01]  /*35f0*/  LDCU.64 UR8, c[0x0][0x888] ;  /* 0x00011100ff0877ac */ /* 0x000ea20008000a00 */
[----:B------:R-:W-:Y:S02]  /*3600*/  HFMA2 R29, -RZ, RZ, 0, 0 ;  /* 0x00000000ff1d7431 */ /* 0x000fe400000001ff */
[----:B------:R-:W-:Y:S01]  /*3610*/  IMAD.MOV.U32 R31, RZ, RZ, 0x1 ;  /* 0x00000001ff1f7424 */ /* 0x000fe200078e00ff */
[----:B------:R-:W-:Y:S01]  /*3620*/  MOV R23, 0x2000 ;  /* 0x0000200000177802 */ /* 0x000fe20000000f00 */
[----:B------:R-:W4:Y:S01]  /*3630*/  LDCU.64 UR4, c[0x0][0x890] ;  /* 0x00011200ff0477ac */ /* 0x000f220008000a00 */
[----:B------:R-:W-:Y:S01]  /*3640*/  IMAD.MOV.U32 R30, RZ, RZ, RZ ;  /* 0x000000ffff1e7224 */ /* 0x000fe200078e00ff */
[----:B------:R-:W3:Y:S01]  /*3650*/  LDC R19, c[0x0][0x370] ;  /* 0x0000dc00ff137b82 */ /* 0x000ee20000000800 */
[----:B------:R-:W-:Y:S01]  /*3660*/  UMOV UR7, 0x400 ;  /* 0x0000040000077882 */ /* 0x000fe20000000000 */
[----:B------:R-:W-:-:S02]  /*3670*/  UPLOP3.LUT UP1, UPT, UPT, UPT, UPT, 0x40, 0x4 ;  /* 0x000000000004789c */ /* 0x000fc40003f2e870 */
[----:B------:R-:W-:-:S04]  /*3680*/  ULEA UR7, UR37, UR7, 0x18 ;  /* 0x0000000725077291 */ /* 0x000fc8000f8ec0ff */
[----:B------:R-:W3:Y:S01]  /*3690*/  LDC R2, c[0x0][0xb0c] ;  /* 0x0002c300ff027b82 */ /* 0x000ee20000000800 */
[----:B------:R-:W-:Y:S02]  /*36a0*/  UIADD3 UR13, UPT, UPT, UR7, 0x38, URZ ;  /* 0x00000038070d7890 */ /* 0x000fe4000fffe0ff */
[----:B--2---:R-:W-:Y:S02]  /*36b0*/  UISETP.NE.U32.AND UP2, UPT, UR8, URZ, UPT ;  /* 0x000000ff0800728c */ /* 0x004fe4000bf45070 */
[----:B------:R-:W-:Y:S02]  /*36c0*/  UIADD3 UR33, UPT, UPT, UR7, 0x20, URZ ;  /* 0x0000002007217890 */ /* 0x000fe4000fffe0ff */
[----:B----4-:R-:W-:Y:S01]  /*36d0*/  UISETP.NE.U32.AND UP3, UPT, UR4, URZ, UPT ;  /* 0x000000ff0400728c */ /* 0x010fe2000bf65070 */
[----:B------:R-:W2:Y:S01]  /*36e0*/  LDC R18, c[0x0][0xb20] ;  /* 0x0002c800ff127b82 */ /* 0x000ea20000000800 */
[----:B-1----:R-:W-:Y:S01]  /*36f0*/  ISETP.NE.AND P1, PT, R0, 0x1, PT ;  /* 0x000000010000780c */ /* 0x002fe20003f25270 */
[----:B------:R-:W-:-:S02]  /*3700*/  UISETP.NE.AND.EX UP2, UPT, UR9, URZ, UPT, UP2 ;  /* 0x000000ff0900728c */ /* 0x000fc4000bf45320 */
[----:B------:R-:W-:Y:S02]  /*3710*/  UIADD3 UR25, UPT, UPT, UR7, 0x28, URZ ;  /* 0x0000002807197890 */ /* 0x000fe4000fffe0ff */
[----:B------:R-:W-:Y:S02]  /*3720*/  UIADD3 UR17, UPT, UPT, UR7, 0x30, URZ ;  /* 0x0000003007117890 */ /* 0x000fe4000fffe0ff */
[----:B------:R-:W1:Y:S01]  /*3730*/  LDC.64 R32, c[0x0][0x348] ;  /* 0x0000d200ff207b82 */ /* 0x000e620000000a00 */
[----:B------:R-:W-:Y:S02]  /*3740*/  UPRMT UR13, UR37, 0x654, UR13 ;  /* 0x00000654250d7896 */ /* 0x000fe4000800000d */
[----:B------:R-:W-:-:S05]  /*3750*/  UISETP.NE.AND.EX UP3, UPT, UR5, URZ, UPT, UP3 ;  /* 0x000000ff0500728c */ /* 0x000fca000bf65330 */
[----:B------:R-:W4:Y:S08]  /*3760*/  LDC.64 R16, c[0x0][0xb10] ;  /* 0x0002c400ff107b82 */ /* 0x000f300000000a00 */
[----:B------:R-:W1:Y:S08]  /*3770*/  LDC.64 R6, c[0x0][0xb18] ;  /* 0x0002c600ff067b82 */ /* 0x000e700000000a00 */
[----:B------:R-:W1:Y:S08]  /*3780*/  LDC.64 R4, c[0x0][0xb28] ;  /* 0x0002ca00ff047b82 */ /* 0x000e700000000a00 */
[----:B--23--:R-:W1:Y:S02]  /*3790*/  LDC R22, c[0x0][0x374] ;  /* 0x0000dd00ff167b82 */ /* 0x00ce640000000800 */
.L_x_74:
[C---:B------:R-:W-:Y:S02]  /*37a0*/  LEA R0, R30.reuse, UR7, 0x3 ;  /* 0x000000071e007c11 */ /* 0x040fe4000f8e18ff */
[----:B------:R-:W-:Y:S02]  /*37b0*/  SHF.L.U32 R3, R29, 0x1f, RZ ;  /* 0x0000001f1d037819 */ /* 0x000fe400000006ff */
[----:B------:R-:W-:Y:S02]  /*37c0*/  LEA R24, R30, UR7, 0x4 ;  /* 0x000000071e187c11 */ /* 0x000fe4000f8e20ff */
[----:B--2---:R-:W2:Y:S02]  /*37d0*/  SYNCS.PHASECHK.TRANS64.TRYWAIT P0, [R0+URZ+0x70], R3 ;  /* 0x00007003000075a7 */ /* 0x004ea400080011ff */
[----:B--2---:R-:W-:Y:S05]  /*37e0*/  @!P0 BRA `(.L_x_64) ;  /* 0x0000007800a48947 */ /* 0x004fea0003800000 */
.L_x_143:
[----:B------:R-:W-:Y:S01]  /*37f0*/  ISETP.GE.AND P0, PT, R72, 0x1, PT ;  /* 0x000000014800780c */ /* 0x000fe20003f06270 */
[----:B------:R-:W3:Y:S01]  /*3800*/  LDS.128 R24, [R24+0xe0] ;  /* 0x0000e00018187984 */ /* 0x000ee20000000c00 */
[----:B--2---:R-:W-:Y:S01]  /*3810*/  VIADD R0, R0, 0x80 ;  /* 0x0000008000007836 */ /* 0x004fe20000000000 */
[----:B------:R-:W-:Y:S01]  /*3820*/  @!PT LDS RZ, [RZ] ;  /* 0x00000000fffff984 */ /* 0x000fe20000000800 */
[----:B------:R-:W-:Y:S01]  /*3830*/  @!PT LDS RZ, [RZ] ;  /* 0x00000000fffff984 */ /* 0x000fe20000000800 */
[----:B------:R-:W-:Y:S01]  /*3840*/  @!PT LDS RZ, [RZ] ;  /* 0x00000000fffff984 */ /* 0x000fe20000000800 */
[----:B------:R-:W-:Y:S01]  /*3850*/  @!PT LDS RZ, [RZ] ;  /* 0x00000000fffff984 */ /* 0x000fe20000000800 */
[----:B------:R2:W-:Y:S06]  /*3860*/  MEMBAR.ALL.CTA ;  /* 0x0000000000007992 */ /* 0x0005ec0000008000 */
[----:B--2---:R-:W2:Y:S01]  /*3870*/  FENCE.VIEW.ASYNC.S ;  /* 0x00000000000073c6 */ /* 0x004ea20000000000 */
[----:B------:R-:W-:Y:S04]  /*3880*/  PRMT R0, RZ, 0x654, R0 ;  /* 0x00000654ff007816 */ /* 0x000fe80000000000 */
[----:B--2---:R2:W-:Y:S01]  /*3890*/  SYNCS.ARRIVE.TRANS64.RED.A1T0 RZ, [R0+URZ], RZ ;  /* 0x000000ff00ff79a7 */ /* 0x0045e200081004ff */
[----:B---3--:R-:W-:Y:S11]  /*38a0*/  LOP3.LUT P3, RZ, R26, 0x1, RZ, 0xc0, !PT ;  /* 0x000000011aff7812 */ /* 0x008ff6000786c0ff */
[----:B------:R-:W-:Y:S02]  /*38b0*/  @!UPT UIADD3 URZ, UPT, UPT, URZ, URZ, URZ ;  /* 0x000000fffffff290 */ /* 0x000fe4000fffe0ff */
[----:B------:R-:W-:Y:S02]  /*38c0*/  @P3 MOV R13, R24 ;  /* 0x00000018000d3202 */ /* 0x000fe40000000f00 */
[----:B------:R-:W-:Y:S01]  /*38d0*/  @P3 LOP3.LUT R8, R25, 0xffff, RZ, 0xc0, !PT ;  /* 0x0000ffff19083812 */ /* 0x000fe200078ec0ff */
[----:B--2---:R-:W-:Y:S06]  /*38e0*/  @!P0 BRA `(.L_x_65) ;  /* 0x0000000000a48947 */ /* 0x004fec0003800000 */
[----:B-1----:R-:W-:Y:S01]  /*38f0*/  IMAD.HI.U32 R35, R22, R7, RZ ;  /* 0x0000000716237227 */ /* 0x002fe200078e00ff */
[----:B------:R-:W-:Y:S02]  /*3900*/  ISETP.NE.AND P0, PT, R6, 0x1, PT ;  /* 0x000000010600780c */ /* 0x000fe40003f05270 */
[----:B------:R-:W-:Y:S01]  /*3910*/  ISETP.NE.AND P2, PT, R72, 0x1, PT ;  /* 0x000000014800780c */ /* 0x000fe20003f45270 */
[----:B----4-:R-:W-:Y:S01]  /*3920*/  IMAD.HI.U32 R34, R19, R16, RZ ;  /* 0x0000001013227227 */ /* 0x010fe200078e00ff */
[----:B------:R-:W-:Y:S02]  /*3930*/  SHF.R.U32.HI R35, RZ, R18, R35 ;  /* 0x00000012ff237219 */ /* 0x000fe40000011623 */
[----:B------:R-:W-:Y:S01]  /*3940*/  ISETP.NE.AND P4, PT, R2, 0x1, PT ;  /* 0x000000010200780c */ /* 0x000fe20003f85270 */
[----:B------:R-:W-:Y:S01]  /*3950*/  IMAD.HI.U32 R36, R13, R16, RZ ;  /* 0x000000100d247227 */ /* 0x000fe200078e00ff */
[----:B------:R-:W-:Y:S02]  /*3960*/  SHF.R.U32.HI R34, RZ, R17, R34 ;  /* 0x00000011ff227219 */ /* 0x000fe40000011622 */
[----:B------:R-:W-:Y:S01]  /*3970*/  SEL R3, R22, R35, !P0 ;  /* 0x0000002316037207 */ /* 0x000fe20004000000 */
[C---:B------:R-:W-:Y:S01]  /*3980*/  IMAD.HI.U32 R35, R8.reuse, R7, RZ ;  /* 0x0000000708237227 */ /* 0x040fe200078e00ff */
[----:B------:R-:W-:Y:S02]  /*3990*/  SEL R11, R19, R34, !P4 ;  /* 0x00000022130b7207 */ /* 0x000fe40006000000 */
[----:B------:R-:W-:Y:S01]  /*39a0*/  SHF.R.U32.HI R36, RZ, R17, R36 ;  /* 0x00000011ff247219 */ /* 0x000fe20000011624 */
[----:B------:R-:W-:Y:S01]  /*39b0*/  IMAD.HI.U32 R38, R3, R4, RZ ;  /* 0x0000000403267227 */ /* 0x000fe200078e00ff */
[----:B------:R-:W-:Y:S03]  /*39c0*/  SHF.R.U32.HI R35, RZ, R18, R35 ;  /* 0x00000012ff237219 */ /* 0x000fe60000011623 */
[----:B------:R-:W-:Y:S01]  /*39d0*/  IMAD.HI.U32 R34, R11, R4, RZ ;  /* 0x000000040b227227 */ /* 0x000fe200078e00ff */
[----:B------:R-:W-:Y:S02]  /*39e0*/  @P2 SHF.R.U32.HI R3, RZ, R5, R38 ;  /* 0x00000005ff032219 */ /* 0x000fe40000011626 */
[----:B------:R-:W-:Y:S02]  /*39f0*/  SEL R9, R8, R35, !P0 ;  /* 0x0000002308097207 */ /* 0x000fe40004000000 */
[----:B------:R-:W-:Y:S01]  /*3a00*/  @P2 SHF.R.U32.HI R11, RZ, R5, R34 ;  /* 0x00000005ff0b2219 */ /* 0x000fe20000011622 */
[C---:B------:R-:W-:Y:S01]  /*3a10*/  IMAD R10, R72.reuse, R3, RZ ;  /* 0x00000003480a7224 */ /* 0x040fe200078e02ff */
[----:B------:R-:W-:Y:S01]  /*3a20*/  SEL R3, R13, R36, !P4 ;  /* 0x000000240d037207 */ /* 0x000fe20006000000 */
[C---:B------:R-:W-:Y:S03]  /*3a30*/  IMAD.HI.U32 R14, R9.reuse, R4, RZ ;  /* 0x00000004090e7227 */ /* 0x040fe600078e00ff */
[----:B------:R-:W-:Y:S01]  /*3a40*/  ISETP.GE.AND P0, PT, R9, R10, PT ;  /* 0x0000000a0900720c */ /* 0x000fe20003f06270 */
[C---:B------:R-:W-:Y:S01]  /*3a50*/  IMAD R12, R72.reuse, R11, RZ ;  /* 0x0000000b480c7224 */ /* 0x040fe200078e02ff */
[-C--:B------:R-:W-:Y:S04]  /*3a60*/  SHF.R.U32.HI R14, RZ, R5.reuse, R14 ;  /* 0x00000005ff0e7219 */ /* 0x080fe8000001160e */
[----:B------:R-:W-:Y:S02]  /*3a70*/  ISETP.GE.OR P0, PT, R3, R12, P0 ;  /* 0x0000000c0300720c */ /* 0x000fe40000706670 */
[----:B------:R-:W-:Y:S05]  /*3a80*/  SEL R15, R9, R14, !P2 ;  /* 0x0000000e090f7207 */ /* 0x000fea0005000000 */
[----:B------:R-:W-:Y:S04]  /*3a90*/  IMAD.MOV R14, RZ, RZ, -R15 ;  /* 0x000000ffff0e7224 */ /* 0x000fe800078e0a0f */
[----:B------:R-:W-:Y:S02]  /*3aa0*/  IMAD R14, R72, R14, R9 ;  /* 0x0000000e480e7224 */ /* 0x000fe400078e0209 */
[C---:B------:R-:W-:Y:S05]  /*3ab0*/  @!P0 IMAD.HI.U32 R10, R3.reuse, R4, RZ ;  /* 0x00000004030a8227 */ /* 0x040fea00078e00ff */
[----:B------:R-:W-:Y:S04]  /*3ac0*/  @!P0 SHF.R.U32.HI R10, RZ, R5, R10 ;  /* 0x00000005ff0a8219 */ /* 0x000fe8000001160a */
[----:B------:R-:W-:Y:S01]  /*3ad0*/  @!P0 SEL R0, R3, R10, !P2 ;  /* 0x0000000a03008207 */ /* 0x000fe20005000000 */
[----:B------:R-:W-:Y:S03]  /*3ae0*/  IMAD.MOV R10, RZ, RZ, -R3 ;  /* 0x000000ffff0a7224 */ /* 0x000fe600078e0a03 */
[----:B------:R-:W-:Y:S01]  /*3af0*/  @!P0 IADD3 R15, PT, PT, R15, -R0, RZ ;  /* 0x800000000f0f8210 */ /* 0x000fe20007ffe0ff */
[----:B------:R-:W-:Y:S01]  /*3b00*/  @!P0 IMAD R0, R11, R14, R0 ;  /* 0x0000000e0b008224 */ /* 0x000fe200078e0200 */
[----:B------:R-:W-:Y:S01]  /*3b10*/  IADD3 R11, PT, PT, -R9, RZ, RZ ;  /* 0x000000ff090b7210 */ /* 0x000fe20007ffe1ff */
[----:B------:R-:W-:Y:S02]  /*3b20*/  IMAD R13, R2, R10, R13 ;  /* 0x0000000a020d7224 */ /* 0x000fe400078e020d */
[----:B------:R-:W-:Y:S02]  /*3b30*/  @!P0 IMAD R9, R15, R72, R3 ;  /* 0x000000480f098224 */ /* 0x000fe400078e0203 */
[----:B------:R-:W-:Y:S02]  /*3b40*/  @!P0 IMAD.MOV.U32 R3, RZ, RZ, R0 ;  /* 0x000000ffff038224 */ /* 0x000fe400078e0000 */
[----:B------:R-:W-:Y:S02]  /*3b50*/  IMAD R8, R6, R11, R8 ;  /* 0x0000000b06087224 */ /* 0x000fe400078e0208 */
[----:B------:R-:W-:Y:S02]  /*3b60*/  IMAD R13, R3, R2, R13 ;  /* 0x00000002030d7224 */ /* 0x000fe400078e020d */
[----:B------:R-:W-:Y:S02]  /*3b70*/  IMAD R8, R9, R6, R8 ;  /* 0x0000000609087224 */ /* 0x000fe400078e0208 */
.L_x_65:
[----:B------:R-:W-:Y:S05]  /*3b80*/  BRA.U UP1, `(.L_x_66) ;  /* 0x0000000101107547 */ /* 0x000fea000b800000 */
[----:B------:R-:W-:Y:S04]  /*3b90*/  MOV R0, UR6 ;  /* 0x0000000600007c02 */ /* 0x000fe80008000f00 */
[----:B------:R-:W-:Y:S04]  /*3ba0*/  SHF.L.U32 R3, R0, 0x1f, RZ ;  /* 0x0000001f00037819 */ /* 0x000fe800000006ff */
[----:B------:R-:W2:Y:S02]  /*3bb0*/  SYNCS.PHASECHK.TRANS64.TRYWAIT P0, [UR7+0x68], R3 ;  /* 0x00006803ff0075a7 */ /* 0x000ea40008001107 */
[----:B--2---:R-:W-:Y:S05]  /*3bc0*/  @!P0 BRA `(.L_x_67) ;  /* 0x0000007400c08947 */ /* 0x004fea0003800000 */
.L_x_66:
[----:B------:R-:W-:Y:S02]  /*3bd0*/  R2UR UR35, R21 ;  /* 0x00000000152372ca */ /* 0x000fe400000e0000 */
[----:B------:R-:W-:Y:S02]  /*3be0*/  R2UR UR34, R20 ;  /* 0x00000000142272ca */ /* 0x000fe400000e0000 */
[----:B------:R-:W-:Y:S02]  /*3bf0*/  ISETP.NE.U32.AND P2, PT, RZ, UR4, PT ;  /* 0x00000004ff007c0c */ /* 0x000fe4000bf45070 */
[----:B------:R-:W-:Y:S02]  /*3c00*/  SHF.L.U32 R12, R31, 0x1f, RZ ;  /* 0x0000001f1f0c7819 */ /* 0x000fe400000006ff */
[----:B------:R-:W-:Y:S05]  /*3c10*/  ISETP.NE.AND.EX P2, PT, RZ, UR5, PT, P2 ;  /* 0x00000005ff007c0c */ /* 0x000fea000bf45320 */
[----:B------:R-:W-:Y:S02]  /*3c20*/  USHF.L.U32 UR35, UR35, 0x7, URZ ;  /* 0x0000000723237899 */ /* 0x000fe400080006ff */
[----:B------:R-:W-:Y:S01]  /*3c30*/  USHF.L.U32 UR34, UR34, 0x8, URZ ;  /* 0x0000000822227899 */ /* 0x000fe200080006ff */
[----:B------:R-:W-:Y:S11]  /*3c40*/  BRA.U !UP3, `(.L_x_68) ;  /* 0x000000010b347547 */ /* 0x000ff6000b800000 */
[----:B------:R-:W-:Y:S01]  /*3c50*/  UPLOP3.LUT UP0, UPT, UPT, UPT, UP2, 0x80, 0x8 ;  /* 0x000000000008789c */ /* 0x000fe20003f0f020 */
[----:B--2---:R-:W-:Y:S02]  /*3c60*/  HFMA2 R0, -RZ, RZ, 0, 5.9604644775390625e-08 ;  /* 0x00000001ff007431 */ /* 0x004fe400000001ff */
[----:B------:R-:W-:Y:S03]  /*3c70*/  IMAD.MOV.U32 R171, RZ, RZ, 0x1 ;  /* 0x00000001ffab7424 */ /* 0x000fe600078e00ff */
[----:B------:R-:W-:Y:S05]  /*3c80*/  PLOP3.LUT P0, PT, PT, PT, UP0, 0x80, 0x8 ;  /* 0x000000000008781c */ /* 0x000fea0003f0f008 */
[----:B------:R-:W2:Y:S01]  /*3c90*/  @UP0 LDCU.64 UR10, c[0x0][0x888] ;  /* 0x00011100ff0a07ac */ /* 0x000ea20008000a00 */
[----:B------:R-:W-:Y:S07]  /*3ca0*/  @UP0 UIMAD UR8, UR36, UR4, URZ ;  /* 0x00000004240802a4 */ /* 0x000fee000f8e02ff */
[----:B------:R-:W-:Y:S01]  /*3cb0*/  @!P0 PRMT R171, R0, 0x7610, R171 ;  /* 0x0000761000ab8816 */ /* 0x000fe200000000ab */
[----:B--2---:R-:W-:Y:S03]  /*3cc0*/  @UP0 UIMAD.WIDE UR10, UR8, 0x4, UR10 ;  /* 0x00000004080a08a5 */ /* 0x004fe6000f8e020a */
[----:B------:R-:W2:Y:S03]  /*3cd0*/  @!UP0 LDCU UR8, c[0x0][0x880] ;  /* 0x00011000ff0887ac */ /* 0x000ea60008000800 */
[----:B------:R-:W-:Y:S01]  /*3ce0*/  IMAD.U32 R10, RZ, RZ, UR10 ;  /* 0x0000000aff0a7e24 */ /* 0x000fe2000f8e00ff */
[----:B------:R-:W-:Y:S05]  /*3cf0*/  MOV R11, UR11 ;  /* 0x0000000b000b7c02 */ /* 0x000fea0008000f00 */
[----:B-----5:R3:W5:Y:S02]  /*3d00*/  @P0 LDG.E R81, desc[UR46][R10.64] ;  /* 0x0000002e0a510981 */ /* 0x020764000c1e1900 */
[----:B--23--:R-:W-:Y:S07]  /*3d10*/  @!P0 IMAD.U32 R81, RZ, RZ, UR8 ;  /* 0x00000008ff518e24 */ /* 0x00cfee000f8e00ff */
.L_x_68:
[----:B-----5:R-:W-:Y:S01]  /*3d20*/  @!P2 FSETP.EQ.AND P0, PT, R81, RZ, PT ;  /* 0x000000ff5100a20b */ /* 0x020fe20003f02000 */
[----:B------:R-:W-:Y:S01]  /*3d30*/  @!UPT UIADD3 URZ, UPT, UPT, URZ, URZ, URZ ;  /* 0x000000fffffff290 */ /* 0x000fe2000fffe0ff */
[----:B------:R-:W-:Y:S11]  /*3d40*/  @!P2 BRA `(.L_x_69) ;  /* 0x000000000014a947 */ /* 0x000ff60003800000 */
[----:B------:R-:W-:Y:S02]  /*3d50*/  LOP3.LUT P2, RZ, R171, 0xff, RZ, 0xc0, !PT ;  /* 0x000000ffabff7812 */ /* 0x000fe4000784c0ff */
[----:B------:R-:W-:Y:S04]  /*3d60*/  PLOP3.LUT P0, PT, PT, PT, UP0, 0x80, 0x8 ;  /* 0x000000000008781c */ /* 0x000fe80003f0f008 */
[----:B------:R-:W-:Y:S07]  /*3d70*/  PLOP3.LUT P0, PT, P0, PT, PT, 0x8, 0x80 ;  /* 0x000000000080781c */ /* 0x000fee000070e170 */
[----:B------:R-:W-:Y:S11]  /*3d80*/  @P2 FSETP.EQ.AND P0, PT, R81, RZ, PT ;  /* 0x000000ff5100220b */ /* 0x000ff60003f02000 */
[----:B------:R-:W-:Y:S02]  /*3d90*/  @!UPT UIADD3 URZ, UPT, UPT, URZ, URZ, URZ ;  /* 0x000000fffffff290 */ /* 0x000fe4000fffe0ff */
.L_x_69:
[----:B------:R-:W3:Y:S01]  /*3da0*/  SYNCS.PHASECHK.TRANS64.TRYWAIT P2, [UR7+0x40], R12 ;  /* 0x0000400cff0075a7 */ /* 0x000ee20008041107 */
[----:B------:R-:W-:Y:S04]  /*3db0*/  ELECT P4, URZ, PT ;  /* 0x0000000000ff782f */ /* 0x000fe80003880000 */
[----:B------:R-:W-:Y:S11]  /*3dc0*/  PLOP3.LUT P4, PT, P0, P4, PT, 0xf2, 0x2f ;  /* 0x00000000002f781c */ /* 0x000ff60000789e72 */
[----:B------:R-:W-:Y:S02]  /*3dd0*/  @!UPT UIADD3 URZ, UPT, UPT, URZ, URZ, URZ ;  /* 0x000000fffffff290 */ /* 0x000fe4000fffe0ff */
[----:B-1----:R-:W-:Y:S05]  /*3de0*/  @!P4 IADD3 R9, P0, PT, R32, 0x580, RZ ;  /* 0x000005802009c810 */ /* 0x002fea0007f1e0ff */
[----:B--2---:R-:W-:Y:S01]  /*3df0*/  @!P4 IMAD.X R0, RZ, RZ, R33, P0 ;  /* 0x000000ffff00c224 */ /* 0x004fe200000e0621 */
[----:B---3--:R-:W-:Y:S07]  /*3e00*/  @!P2 BRA `(.L_x_70) ;  /* 0x000000740048a947 */ /* 0x008fee0003800000 */
.L_x_146:
[----:B------:R-:W-:Y:S01]  /*3e10*/  @!P4 R2UR UR8, R0 ;  /* 0x000000000008c2ca */ /* 0x000fe200000e0000 */
[----:B------:R-:W-:Y:S01]  /*3e20*/  VOTEU.ALL UP1, P4 ;  /* 0x0000000000ff7886 */ /* 0x000fe20002020000 */
[----:B------:R-:W-:Y:S01]  /*3e30*/  @!P4 R2UR UR9, R9 ;  /* 0x000000000909c2ca */ /* 0x000fe200000e0000 */
[----:B------:R-:W-:Y:S01]  /*3e40*/  @!P4 IMAD.MOV.U32 R0, RZ, RZ, 0x2000 ;  /* 0x00002000ff00c424 */ /* 0x000fe200078e00ff */
[----:B------:R-:W-:Y:S01]  /*3e50*/  UMOV UR10, 0x0 ;  /* 0x00000000000a7882 */ /* 0x000fe20000000000 */
[----:B------:R-:W-:Y:S01]  /*3e60*/  UMOV UR11, 0x10000000 ;  /* 0x10000000000b7882 */ /* 0x000fe20000000000 */
[----:B------:R-:W-:Y:S01]  /*3e70*/  @!UP1 UIADD3 UR32, UPT, UPT, UR7, 0x200, URZ ;  /* 0x0000020007209890 */ /* 0x000fe2000fffe0ff */
[----:B------:R-:W-:Y:S01]  /*3e80*/  @!P4 IADD3 R9, P0, PT, R32, 0x580, RZ ;  /* 0x000005802009c810 */ /* 0x000fe20007f1e0ff */
[----:B------:R-:W-:Y:S05]  /*3e90*/  VOTEU.ALL UP1, P4 ;  /* 0x0000000000ff7886 */ /* 0x000fea0002020000 */
[----:B------:R-:W-:Y:S01]  /*3ea0*/  IMAD.U32 R11, RZ, RZ, UR8 ;  /* 0x00000008ff0b7e24 */ /* 0x000fe2000f8e00ff */
[----:B------:R-:W-:Y:S01]  /*3eb0*/  UPRMT UR8, UR37, 0x654, UR33 ;  /* 0x0000065425087896 */ /* 0x000fe20008000021 */
[----:B------:R-:W-:Y:S03]  /*3ec0*/  IMAD.U32 R10, RZ, RZ, UR9 ;  /* 0x00000009ff0a7e24 */ /* 0x000fe6000f8e00ff */
[----:B------:R-:W-:Y:S02]  /*3ed0*/  @!P4 R2UR UR15, R11 ;  /* 0x000000000b0fc2ca */ /* 0x000fe400000e0000 */
[----:B------:R-:W-:Y:S11]  /*3ee0*/  @!P4 R2UR UR14, R10 ;  /* 0x000000000a0ec2ca */ /* 0x000ff600000e0000 */
[----:B------:R-:W-:Y:S02]  /*3ef0*/  @!UPT UIADD3 URZ, UPT, UPT, URZ, URZ, URZ ;  /* 0x000000fffffff290 */ /* 0x000fe4000fffe0ff */
[----:B------:R2:W-:Y:S01]  /*3f00*/  @!UP1 UTMALDG.3D [UR32], [UR14], desc[UR10] ;  /* 0x00000a200e0095b4 */ /* 0x0005e20008011000 */
[----:B------:R3:W-:Y:S01]  /*3f10*/  @!P4 SYNCS.ARRIVE.TRANS64.RED.A0TR RZ, [UR7+0x20], R0 ;  /* 0x00002000ffffc9a7 */ /* 0x0007e20008300407 */
[----:B------:R-:W-:Y:S01]  /*3f20*/  SYNCS.ARRIVE.TRANS64.RED.A1T0 RZ, [UR8], RZ ;  /* 0x000000ffffff79a7 */ /* 0x000fe20008100408 */
[----:B---3--:R-:W-:Y:S01]  /*3f30*/  @!P4 IMAD.X R0, RZ, RZ, R33, P0 ;  /* 0x000000ffff00c224 */ /* 0x008fe200000e0621 */
[----:B------:R-:W3:Y:S02]  /*3f40*/  SYNCS.PHASECHK.TRANS64.TRYWAIT P2, [UR7+0x48], R12 ;  /* 0x0000480cff0075a7 */ /* 0x000ee40008041107 */
[----:B--23--:R-:W-:Y:S05]  /*3f50*/  @!P2 BRA `(.L_x_71) ;  /* 0x00000074000ca947 */ /* 0x00cfea0003800000 */
.L_x_148:
        /* <DEDUP_REMOVED lines=8> */
[----:B------:R-:W-:Y:S01]  /*3fe0*/  @!UP1 UIADD3 UR24, UPT, UPT, UR7, 0x2200, URZ ;  /* 0x0000220007189890 */ /* 0x000fe2000fffe0ff */
[----:B------:R-:W-:Y:S01]  /*3ff0*/  VOTEU.ALL UP1, P4 ;  /* 0x0000000000ff7886 */ /* 0x000fe20002020000 */
[----:B------:R-:W-:Y:S01]  /*4000*/  UMOV UR27, UR35 ;  /* 0x00000023001b7c82 */ /* 0x000fe20008000000 */
[----:B------:R-:W-:Y:S02]  /*4010*/  UMOV UR28, UR36 ;  /* 0x00000024001c7c82 */ /* 0x000fe40008000000 */
[----:B------:R-:W-:Y:S01]  /*4020*/  IMAD.U32 R11, RZ, RZ, UR8 ;  /* 0x00000008ff0b7e24 */ /* 0x000fe2000f8e00ff */
[----:B------:R-:W-:Y:S01]  /*4030*/  UPRMT UR8, UR37, 0x654, UR25 ;  /* 0x0000065425087896 */ /* 0x000fe20008000019 */
[----:B------:R-:W-:Y:S02]  /*4040*/  IMAD.U32 R10, RZ, RZ, UR9 ;  /* 0x00000009ff0a7e24 */ /* 0x000fe4000f8e00ff */
[----:B------:R-:W-:Y:S01]  /*4050*/  @!P4 IMAD.X R20, RZ, RZ, R33, P0 ;  /* 0x000000ffff14c224 */ /* 0x000fe200000e0621 */
[----:B------:R-:W-:Y:S02]  /*4060*/  @!P4 R2UR UR15, R11 ;  /* 0x000000000b0fc2ca */ /* 0x000fe400000e0000 */
[----:B------:R-:W-:Y:S11]  /*4070*/  @!P4 R2UR UR14, R10 ;  /* 0x000000000a0ec2ca */ /* 0x000ff600000e0000 */
[----:B------:R-:W-:Y:S02]  /*4080*/  @!UPT UIADD3 URZ, UPT, UPT, URZ, URZ, URZ ;  /* 0x000000fffffff290 */ /* 0x000fe4000fffe0ff */
[----:B------:R2:W-:Y:S01]  /*4090*/  @!UP1 UTMALDG.3D [UR24], [UR14], desc[UR10] ;  /* 0x00000a180e0095b4 */ /* 0x0005e20008011000 */
[----:B------:R2:W-:Y:S01]  /*40a0*/  @!P4 SYNCS.ARRIVE.TRANS64.RED.A0TR RZ, [UR7+0x28], R0 ;  /* 0x00002800ffffc9a7 */ /* 0x0005e20008300407 */
[----:B------:R-:W-:Y:S01]  /*40b0*/  SYNCS.ARRIVE.TRANS64.RED.A1T0 RZ, [UR8], RZ ;  /* 0x000000ffffff79a7 */ /* 0x000fe20008100408 */
[----:B------:R-:W3:Y:S02]  /*40c0*/  SYNCS.PHASECHK.TRANS64.TRYWAIT P2, [UR7+0x50], R12 ;  /* 0x0000500cff0075a7 */ /* 0x000ee40008041107 */
[----:B--23--:R-:W-:Y:S05]  /*40d0*/  @!P2 BRA `(.L_x_72) ;  /* 0x0000007000c4a947 */ /* 0x00cfea0003800000 */
.L_x_150:
[----:B------:R-:W2:Y:S01]  /*40e0*/  LDC.64 R14, c[0x0][0xb10] ;  /* 0x0002c400ff0e7b82 */ /* 0x000ea20000000a00 */
[----:B------:R-:W-:Y:S01]  /*40f0*/  @!P4 R2UR UR8, R20 ;  /* 0x000000001408c2ca */ /* 0x000fe200000e0000 */
[----:B------:R-:W-:Y:S01]  /*4100*/  VOTEU.ALL UP1, P4 ;  /* 0x0000000000ff7886 */ /* 0x000fe20002020000 */
[----:B------:R-:W-:Y:S01]  /*4110*/  @!P4 R2UR UR9, R21 ;  /* 0x000000001509c2ca */ /* 0x000fe200000e0000 */
[----:B------:R-:W-:Y:S01]  /*4120*/  UMOV UR10, 0x0 ;  /* 0x00000000000a7882 */ /* 0x000fe20000000000 */
[----:B------:R-:W-:Y:S03]  /*4130*/  UMOV UR11, 0x10000000 ;  /* 0x10000000000b7882 */ /* 0x000fe60000000000 */
[----:B------:R-:W3:Y:S01]  /*4140*/  LDC.64 R10, c[0x0][0xb18] ;  /* 0x0002c600ff0a7b82 */ /* 0x000ee20000000a00 */
[----:B------:R-:W-:Y:S01]  /*4150*/  @!UP1 UIADD3 UR18, UPT, UPT, UR34, 0x80, URZ ;  /* 0x0000008022129890 */ /* 0x000fe2000fffe0ff */
[----:B------:R-:W-:Y:S01]  /*4160*/  @P3 SHF.R.U32.HI R28, RZ, 0x10, R25 ;  /* 0x00000010ff1c3819 */ /* 0x000fe20000011619 */
[----:B------:R-:W-:Y:S01]  /*4170*/  @!UP1 UIADD3 UR16, UPT, UPT, UR7, 0x4200, URZ ;  /* 0x0000420007109890 */ /* 0x000fe2000fffe0ff */
[----:B------:R-:W-:Y:S01]  /*4180*/  VIADD R30, R30, 0x1 ;  /* 0x000000011e1e7836 */ /* 0x000fe20000000000 */
[----:B------:R-:W-:Y:S03]  /*4190*/  VOTEU.ALL UP1, P4 ;  /* 0x0000000000ff7886 */ /* 0x000fe60002020000 */
[----:B------:R-:W5:Y:S01]  /*41a0*/  @!P1 LDC R0, c[0x0][0xb20] ;  /* 0x0002c800ff009b82 */ /* 0x000f620000000800 */
[----:B------:R-:W-:Y:S01]  /*41b0*/  UMOV UR19, UR35 ;  /* 0x0000002300137c82 */ /* 0x000fe20008000000 */
[----:B------:R-:W-:Y:S01]  /*41c0*/  IMAD.U32 R21, RZ, RZ, UR8 ;  /* 0x00000008ff157e24 */ /* 0x000fe2000f8e00ff */
[----:B------:R-:W-:Y:S05]  /*41d0*/  UMOV UR20, UR36 ;  /* 0x0000002400147c82 */ /* 0x000fea0008000000 */
[----:B-1----:R-:W1:Y:S01]  /*41e0*/  @!P1 LDC R3, c[0x0][0xb0c] ;  /* 0x0002c300ff039b82 */ /* 0x002e620000000800 */
[----:B------:R-:W-:Y:S01]  /*41f0*/  IMAD.U32 R20, RZ, RZ, UR9 ;  /* 0x00000009ff147e24 */ /* 0x000fe2000f8e00ff */
[----:B------:R-:W-:Y:S01]  /*4200*/  UPRMT UR8, UR37, 0x654, UR17 ;  /* 0x0000065425087896 */ /* 0x000fe20008000011 */
[----:B------:R-:W-:Y:S03]  /*4210*/  @!P4 R2UR UR15, R21 ;  /* 0x00000000150fc2ca */ /* 0x000fe600000e0000 */
[----:B------:R-:W-:Y:S01]  /*4220*/  @!P4 R2UR UR14, R20 ;  /* 0x00000000140ec2ca */ /* 0x000fe200000e0000 */
[----:B------:R-:W-:Y:S11]  /*4230*/  @!P4 IMAD.MOV.U32 R20, RZ, RZ, 0x2000 ;  /* 0x00002000ff14c424 */ /* 0x000ff600078e00ff */
[----:B------:R-:W-:Y:S01]  /*4240*/  @!UPT UIADD3 URZ, UPT, UPT, URZ, URZ, URZ ;  /* 0x000000fffffff290 */ /* 0x000fe2000fffe0ff */
[----:B------:R1:W-:Y:S01]  /*4250*/  @!UP1 UTMALDG.3D [UR16], [UR14], desc[UR10] ;  /* 0x00000a100e0095b4 */ /* 0x0003e20008011000 */
[----:B------:R1:W-:Y:S02]  /*4260*/  @!P4 SYNCS.ARRIVE.TRANS64.RED.A0TR RZ, [UR7+0x30], R20 ;  /* 0x00003014ffffc9a7 */ /* 0x0003e40008300407 */
[----:B-1----:R-:W-:Y:S01]  /*4270*/  @!P1 ISETP.NE.AND P2, PT, R3, 0x1, PT ;  /* 0x000000010300980c */ /* 0x002fe20003f45270 */
[C---:B--2---:R-:W-:Y:S01]  /*4280*/  @!P1 IMAD.HI.U32 R14, R13.reuse, R14, RZ ;  /* 0x0000000e0d0e9227 */ /* 0x044fe200078e00ff */
[----:B---3--:R-:W-:Y:S03]  /*4290*/  @!P1 ISETP.NE.AND P0, PT, R10, 0x1, PT ;  /* 0x000000010a00980c */ /* 0x008fe60003f05270 */
[C---:B------:R-:W-:Y:S01]  /*42a0*/  @!P1 IMAD.HI.U32 R11, R8.reuse, R11, RZ ;  /* 0x0000000b080b9227 */ /* 0x040fe200078e00ff */
[----:B------:R-:W-:Y:S04]  /*42b0*/  @!P1 SHF.R.U32.HI R14, RZ, R15, R14 ;  /* 0x0000000fff0e9219 */ /* 0x000fe8000001160e */
[----:B-----5:R-:W-:Y:S01]  /*42c0*/  @!P1 SHF.R.U32.HI R9, RZ, R0, R11 ;  /* 0x00000000ff099219 */ /* 0x020fe2000001160b */
[----:B------:R-:W-:Y:S01]  /*42d0*/  SYNCS.ARRIVE.TRANS64.RED.A1T0 RZ, [UR8], RZ ;  /* 0x000000ffffff79a7 */ /* 0x000fe20008100408 */
[----:B------:R-:W-:Y:S02]  /*42e0*/  @!P1 SEL R14, R13, R14, !P2 ;  /* 0x0000000e0d0e9207 */ /* 0x000fe40005000000 */
[----:B------:R-:W-:Y:S01]  /*42f0*/  @!P1 SEL R9, R8, R9, !P0 ;  /* 0x0000000908099207 */ /* 0x000fe20004000000 */
[----:B------:R-:W1:Y:S04]  /*4300*/  SYNCS.PHASECHK.TRANS64.TRYWAIT P5, [UR7+0x58], R12 ;  /* 0x0000580cff0075a7 */ /* 0x000e6800080a1107 */
[----:B------:R-:W-:Y:S02]  /*4310*/  @!P1 IMAD.IADD R0, R9, 0x1, -R14 ;  /* 0x0000000109009824 */ /* 0x000fe400078e0a0e */
[----:B------:R-:W-:Y:S02]  /*4320*/  @!P1 IMAD.IADD R9, R14, 0x1, -R9 ;  /* 0x000000010e099824 */ /* 0x000fe400078e0a09 */
[----:B------:R-:W-:Y:S02]  /*4330*/  @!P1 IMAD R13, R0, R3, R13 ;  /* 0x00000003000d9224 */ /* 0x000fe400078e020d */
[----:B------:R-:W-:Y:S01]  /*4340*/  @!P1 IMAD R8, R9, R10, R8 ;  /* 0x0000000a09089224 */ /* 0x000fe200078e0208 */
[----:B-1----:R-:W-:Y:S06]  /*4350*/  @!P5 BRA `(.L_x_73) ;  /* 0x00000070003cd947 */ /* 0x002fec0003800000 */
.L_x_152:
[----:B-1----:R-:W-:Y:S01]  /*4360*/  @!P4 IADD3 R3, P0, PT, R32, 0x580, RZ ;  /* 0x000005802003c810 */ /* 0x002fe20007f1e0ff */
[----:B------:R-:W-:Y:S01]  /*4370*/  VOTEU.ALL UP1, P4 ;  /* 0x0000000000ff7886 */ /* 0x000fe20002020000 */
[----:B------:R-:W-:Y:S01]  /*4380*/  UMOV UR18, 0x0 ;  /* 0x0000000000127882 */ /* 0x000fe20000000000 */
[----:B------:R-:W-:Y:S01]  /*4390*/  UMOV UR19, 0x10000000 ;  /* 0x1000000000137882 */ /* 0x000fe20000000000 */
[----:B------:R-:W-:Y:S01]  /*43a0*/  @!P4 R2UR UR9, R3 ;  /* 0x000000000309c2ca */ /* 0x000fe200000e0000 */
[----:B------:R-:W-:Y:S01]  /*43b0*/  @!P4 IMAD.X R0, RZ, RZ, R33, P0 ;  /* 0x000000ffff00c224 */ /* 0x000fe200000e0621 */
[----:B------:R-:W-:Y:S01]  /*43c0*/  @!UP1 UIADD3 UR10, UPT, UPT, UR34, 0xc0, URZ ;  /* 0x000000c0220a9890 */ /* 0x000fe2000fffe0ff */
[----:B------:R-:W-:Y:S01]  /*43d0*/  ISETP.NE.AND P0, PT, R30, 0x2, PT ;  /* 0x000000021e00780c */ /* 0x000fe20003f05270 */
[----:B------:R-:W-:Y:S01]  /*43e0*/  UMOV UR11, UR35 ;  /* 0x00000023000b7c82 */ /* 0x000fe20008000000 */
[----:B------:R-:W-:Y:S01]  /*43f0*/  UMOV UR12, UR36 ;  /* 0x00000024000c7c82 */ /* 0x000fe20008000000 */
[----:B------:R-:W-:Y:S01]  /*4400*/  @!P4 R2UR UR8, R0 ;  /* 0x000000000008c2ca */ /* 0x000fe200000e0000 */
[----:B------:R-:W-:Y:S01]  /*4410*/  IMAD.IADD R20, R8, 0x1, R147 ;  /* 0x0000000108147824 */ /* 0x000fe200078e0293 */
[----:B------:R-:W-:Y:S01]  /*4420*/  @P3 R2UR UR36, R28 ;  /* 0x000000001c2432ca */ /* 0x000fe200000e0000 */
[----:B------:R-:W-:Y:S01]  /*4430*/  IMAD.IADD R21, R13, 0x1, R170 ;  /* 0x000000010d157824 */ /* 0x000fe200078e02aa */
[----:B------:R-:W-:Y:S02]  /*4440*/  SEL R0, RZ, 0x1, P0 ;  /* 0x00000001ff007807 */ /* 0x000fe40000000000 */
[----:B------:R-:W-:Y:S01]  /*4450*/  LOP3.LUT R31, R31, 0x1, RZ, 0x3c, !PT ;  /* 0x000000011f1f7812 */ /* 0x000fe200078e3cff */
[----:B------:R-:W-:Y:S01]  /*4460*/  IMAD.U32 R10, RZ, RZ, UR9 ;  /* 0x00000009ff0a7e24 */ /* 0x000fe2000f8e00ff */
[----:B------:R-:W-:Y:S01]  /*4470*/  @!UP1 UIADD3 UR9, UPT, UPT, UR7, 0x38, URZ ;  /* 0x0000003807099890 */ /* 0x000fe2000fffe0ff */
[----:B------:R-:W-:Y:S02]  /*4480*/  LOP3.LUT R29, R29, R0, RZ, 0x3c, !PT ;  /* 0x000000001d1d7212 */ /* 0x000fe400078e3cff */
[----:B------:R-:W-:Y:S02]  /*4490*/  SEL R30, R30, RZ, P0 ;  /* 0x000000ff1e1e7207 */ /* 0x000fe40000000000 */
[----:B------:R-:W-:Y:S01]  /*44a0*/  IMAD.U32 R11, RZ, RZ, UR8 ;  /* 0x00000008ff0b7e24 */ /* 0x000fe2000f8e00ff */
[----:B------:R-:W-:Y:S01]  /*44b0*/  @!P4 R2UR UR14, R10 ;  /* 0x000000000a0ec2ca */ /* 0x000fe200000e0000 */
[----:B------:R-:W-:Y:S01]  /*44c0*/  @!UP1 UIADD3 UR8, UPT, UPT, UR7, 0x6200, URZ ;  /* 0x0000620007089890 */ /* 0x000fe2000fffe0ff */
[----:B------:R-:W-:Y:S02]  /*44d0*/  VOTEU.ALL UP1, P4 ;  /* 0x0000000000ff7886 */ /* 0x000fe40002020000 */
[----:B------:R-:W-:Y:S11]  /*44e0*/  @!P4 R2UR UR15, R11 ;  /* 0x000000000b0fc2ca */ /* 0x000ff600000e0000 */
[----:B------:R-:W-:Y:S02]  /*44f0*/  @!UPT UIADD3 URZ, UPT, UPT, URZ, URZ, URZ ;  /* 0x000000fffffff290 */ /* 0x000fe4000fffe0ff */
[----:B------:R2:W-:Y:S01]  /*4500*/  @!UP1 UTMALDG.3D [UR8], [UR14], desc[UR18] ;  /* 0x000012080e0095b4 */ /* 0x0005e20008011000 */
[----:B------:R2:W-:Y:S01]  /*4510*/  @!P4 SYNCS.ARRIVE.TRANS64.RED.A0TR RZ, [UR7+0x38], R23 ;  /* 0x00003817ffffc9a7 */ /* 0x0005e20008300407 */
[----:B------:R-:W-:Y:S01]  /*4520*/  UPLOP3.LUT UP1, UPT, UPT, UPT, UPT, 0x80, 0x8 ;  /* 0x000000000008789c */ /* 0x000fe20003f2f070 */
[----:B------:R-:W-:Y:S01]  /*4530*/  SYNCS.ARRIVE.TRANS64.RED.A1T0 RZ, [UR13], RZ ;  /* 0x000000ffffff79a7 */ /* 0x000fe2000810040d */
[----:B------:R-:W-:Y:S09]  /*4540*/  @P3 BRA `(.L_x_74) ;  /* 0xfffffff000943947 */ /* 0x000ff2000383ffff */
[----:B------:R-:W-:-:S04]  /*4550*/  SHF.L.U32 R3, R31, 0x1f, RZ ;  /* 0x0000001f1f037819 */ /* 0x000fc800000006ff */
[----:B------:R-:W1:Y:S02]  /*4560*/  SYNCS.PHASECHK.TRANS64.TRYWAIT P0, [UR7+0x40], R3 ;  /* 0x00004003ff0075a7 */ /* 0x000e640008001107 */
[----:B-1----:R-:W-:Y:S05]  /*4570*/  @!P0 BRA `(.L_x_75) ;  /* 0x0000006c00cc8947 */ /* 0x002fea0003800000 */
.L_x_154:
[----:B------:R-:W3:Y:S02]  /*4580*/  SYNCS.PHASECHK.TRANS64.TRYWAIT P0, [UR7+0x48], R3 ;  /* 0x00004803ff0075a7 */ /* 0x000ee40008001107 */
[----:B---3--:R-:W-:Y:S05]  /*4590*/  @!P0 BRA `(.L_x_76) ;  /* 0x0000006c00dc8947 */ /* 0x008fea0003800000 */
.L_x_156:
[----:B------:R-:W3:Y:S02]  /*45a0*/  SYNCS.PHASECHK.TRANS64.TRYWAIT P0, [UR7+0x50], R3 ;  /* 0x00005003ff0075a7 */ /* 0x000ee40008001107 */
[----:B---3--:R-:W-:Y:S05]  /*45b0*/  @!P0 BRA `(.L_x_77) ;  /* 0x0000006c00ec8947 */ /* 0x008fea0003800000 */
.L_x_158:
[----:B-1----:R-:W-:-:S07]  /*45c0*/  MOV R0, UR7 ;  /* 0x0000000700007c02 */ /* 0x002fce0008000f00 */
.L_x_78:
[----:B-1----:R-:W-:-:S04]  /*45d0*/  SHF.L.U32 R3, R31, 0x1f, RZ ;  /* 0x0000001f1f037819 */ /* 0x002fc800000006ff */
[----:B------:R1:W3:Y:S03]  /*45e0*/  SYNCS.PHASECHK.TRANS64.TRYWAIT P0, [R0+URZ+0x58], R3 ;  /* 0x00005803000075a7 */ /* 0x0002e600080011ff */
[----:B---3--:R-:W-:Y:S05]  /*45f0*/  @!P0 NANOSLEEP.SYNCS 0x989680 ;  /* 0x009896800000895d */ /* 0x008fea0003900000 */
[----:B------:R-:W3:Y:S02]  /*4600*/  @!P0 SYNCS.PHASECHK.TRANS64 P0, [R0+URZ+0x58], R3 ;  /* 0x00005803000085a7 */ /* 0x000ee400080010ff */
[----:B--23--:R-:W-:Y:S05]  /*4610*/  @P0 EXIT ;  /* 0x000000000000094d */ /* 0x00cfea0003800000 */
[----:B------:R-:W-:Y:S05]  /*4620*/  BRA `(.L_x_78) ;  /* 0xfffffffc00e87947 */ /* 0x000fea000383ffff */
.L_x_63:
[----:B------:R-:W-:-:S06]  /*4630*/  UISETP.GE.AND UP1, UPT, UR8, 0x4, UPT ;  /* 0x000000040800788c */ /* 0x000fcc000bf26270 */
[----:B------:R-:W-:-:S13]  /*4640*/  PLOP3.LUT P0, PT, PT, PT, UP1, 0x80, 0x8 ;  /* 0x000000000008781c */ /* 0x000fda0003f0f018 */
[----:B------:R-:W-:Y:S05]  /*4650*/  @!P0 EXIT ;  /* 0x000000000000894d */ /* 0x000fea0003800000 */
[----:B------:R-:W-:Y:S01]  /*4660*/  BAR.SYNC.DEFER_BLOCKING 0x6, 0xa0 ;  /* 0x0182800000007b1d */ /* 0x000fe20000010000 */
[C---:B------:R-:W-:Y:S01]  /*4670*/  IMAD.SHL.U32 R3, R185.reuse, 0x40, RZ ;  /* 0x00000040b9037824 */ /* 0x040fe200078e00ff */
[C---:B------:R-:W-:Y:S01]  /*4680*/  LOP3.LUT R189, R185.reuse, 0x60, RZ, 0xc0, !PT ;  /* 0x00000060b9bd7812 */ /* 0x040fe200078ec0ff */
[C---:B------:R-:W-:Y:S01]  /*4690*/  IMAD.SHL.U32 R172, R185.reuse, 0x8, RZ ;  /* 0x00000008b9ac7824 */ /* 0x040fe200078e00ff */
[C---:B------:R-:W-:Y:S01]  /*46a0*/  LOP3.LUT R187, R185.reuse, 0x2, RZ, 0xc0, !PT ;  /* 0x00000002b9bb7812 */ /* 0x040fe200078ec0ff */
[----:B------:R-:W-:Y:S01]  /*46b0*/  IMAD.U32 R79, R185, 0x10000, RZ ;  /* 0x00010000b94f7824 */ /* 0x000fe200078e00ff */
[----:B------:R-:W-:Y:S02]  /*46c0*/  UMOV UR49, 0x400 ;  /* 0x0000040000317882 */ /* 0x000fe40000000000 */
[----:B------:R-:W1:Y:S01]  /*46d0*/  LDC R177, c[0x0][0x370] ;  /* 0x0000dc00ffb17b82 */ /* 0x000e620000000800 */
[----:B------:R-:W-:Y:S01]  /*46e0*/  ULEA UR49, UR37, UR49, 0x18 ;  /* 0x0000003125317291 */ /* 0x000fe2000f8ec0ff */
[----:B------:R-:W-:Y:S01]  /*46f0*/  LOP3.LUT R5, R3, 0x180, RZ, 0xc0, !PT ;  /* 0x0000018003057812 */ /* 0x000fe200078ec0ff */
[----:B------:R-:W-:Y:S01]  /*4700*/  HFMA2 R191, -RZ, RZ, 0, 0 ;  /* 0x00000000ffbf7431 */ /* 0x000fe200000001ff */
[----:B------:R-:W-:Y:S01]  /*4710*/  LOP3.LUT R79, R79, 0x600000, RZ, 0xc0, !PT ;  /* 0x006000004f4f7812 */ /* 0x000fe200078ec0ff */
[----:B------:R-:W-:Y:S01]  /*4720*/  UIADD3 UR4, UPT, UPT, UR49, 0x8200, URZ ;  /* 0x0000820031047890 */ /* 0x000fe2000fffe0ff */
[----:B------:R-:W-:Y:S01]  /*4730*/  LOP3.LUT R172, R5, 0x30, R172, 0xf8, !PT ;  /* 0x0000003005ac7812 */ /* 0x000fe200078ef8ac */
[----:B------:R-:W-:Y:S01]  /*4740*/  IMAD.MOV.U32 R76, RZ, RZ, RZ ;  /* 0x000000ffff4c7224 */ /* 0x000fe200078e00ff */
[----:B------:R-:W2:Y:S01]  /*4750*/  LDC R74, c[0x0][0xb0c] ;  /* 0x0002c300ff4a7b82 */ /* 0x000ea20000000800 */
[----:B------:R-:W-:-:S02]  /*4760*/  LOP3.LUT R185, R185, 0x4, RZ, 0xc0, !PT ;  /* 0x00000004b9b97812 */ /* 0x000fc400078ec0ff */
[----:B------:R-:W-:Y:S02]  /*4770*/  CS2R R182, SRZ ;  /* 0x0000000000b67805 */ /* 0x000fe4000001ff00 */
[----:B------:R-:W-:Y:S02]  /*4780*/  LOP3.LUT R172, R172, 0x1e40, R3, 0xf8, !PT ;  /* 0x00001e40acac7812 */ /* 0x000fe400078ef803 */
[----:B------:R-:W-:Y:S02]  /*4790*/  CS2R R180, SRZ ;  /* 0x0000000000b47805 */ /* 0x000fe4000001ff00 */
[----:B------:R-:W-:Y:S01]  /*47a0*/  IADD3 R184, PT, PT, -R185, 0x2, RZ ;  /* 0x00000002b9b87810 */ /* 0x000fe20007ffe1ff */
[----:B------:R-:W-:Y:S01]  /*47b0*/  IMAD.MOV R176, RZ, RZ, -R187 ;  /* 0x000000ffffb07224 */ /* 0x000fe200078e0abb */
[----:B------:R-:W-:Y:S01]  /*47c0*/  MOV R188, UR4 ;  /* 0x0000000400bc7c02 */ /* 0x000fe20008000f00 */
[----:B------:R-:W4:Y:S01]  /*47d0*/  LDC R174, c[0x0][0xb20] ;  /* 0x0002c800ffae7b82 */ /* 0x000f220000000800 */
[----:B------:R-:W3:Y:S01]  /*47e0*/  LDS R0, [UR49+0x100] ;  /* 0x00010031ff007984 */ /* 0x000ee20008000800 */
[----:B------:R-:W-:Y:S01]  /*47f0*/  VIADD R186, R172, UR49 ;  /* 0x00000031acba7c36 */ /* 0x000fe20008000000 */
[----:B------:R-:W1:Y:S01]  /*4800*/  LDCU.64 UR52, c[0x0][0x348] ;  /* 0x00006900ff3477ac */ /* 0x000e620008000a00 */
[----:B------:R-:W-:-:S02]  /*4810*/  IMAD.MOV R175, RZ, RZ, -R185 ;  /* 0x000000ffffaf7224 */ /* 0x000fc400078e0ab9 */
[----:B------:R-:W-:Y:S01]  /*4820*/  VIADD R186, R186, 0x200 ;  /* 0x00000200baba7836 */ /* 0x000fe20000000000 */
[----:B------:R-:W1:Y:S01]  /*4830*/  LDCU.64 UR38, c[0x0][0x888] ;  /* 0x00011100ff2677ac */ /* 0x000e620008000a00 */
[----:B------:R-:W1:Y:S01]  /*4840*/  LDC R73, c[0x0][0xb30] ;  /* 0x0002cc00ff497b82 */ /* 0x000e620000000800 */
[----:B------:R-:W1:Y:S01]  /*4850*/  LDCU.64 UR44, c[0x0][0x890] ;  /* 0x00011200ff2c77ac */ /* 0x000e620008000a00 */
[----:B------:R-:W-:-:S06]  /*4860*/  UIADD3 UR48, UPT, UPT, UR49, 0x200, URZ ;  /* 0x0000020031307890 */ /* 0x000fcc000fffe0ff */
[----:B------:R-:W1:Y:S08]  /*4870*/  LDC.64 R168, c[0x0][0xb10] ;  /* 0x0002c400ffa87b82 */ /* 0x000e700000000a00 */
[----:B------:R-:W1:Y:S08]  /*4880*/  LDC.64 R70, c[0x0][0xb18] ;  /* 0x0002c600ff467b82 */ /* 0x000e700000000a00 */
[----:B------:R-:W1:Y:S08]  /*4890*/  LDC.64 R68, c[0x0][0xb28] ;  /* 0x0002ca00ff447b82 */ /* 0x000e700000000a00 */
[----:B------:R-:W1:Y:S01]  /*48a0*/  LDC.64 R166, c[0x0][0x8b0] ;  /* 0x00022c00ffa67b82 */ /* 0x000e620000000a00 */
[----:B---3--:R-:W-:-:S07]  /*48b0*/  IMAD.IADD R79, R0, 0x1, R79 ;  /* 0x00000001004f7824 */ /* 0x008fce00078e024f */
[----:B------:R-:W3:Y:S08]  /*48c0*/  LDC.64 R164, c[0x0][0x8a8] ;  /* 0x00022a00ffa47b82 */ /* 0x000ef00000000a00 */
[----:B--2-4-:R-:W1:Y:S02]  /*48d0*/  LDC R178, c[0x0][0x374] ;  /* 0x0000dd00ffb27b82 */ /* 0x014e640000000800 */
.L_x_123:
[C---:B------:R-:W-:Y:S02]  /*48e0*/  LEA R0, R191.reuse, UR49, 0x3 ;  /* 0x00000031bf007c11 */ /* 0x040fe4000f8e18ff */
[----:B------:R-:W-:Y:S02]  /*48f0*/  SHF.L.U32 R3, R182, 0x1f, RZ ;  /* 0x0000001fb6037819 */ /* 0x000fe400000006ff */
[----:B------:R-:W-:Y:S02]  /*4900*/  LEA R16, R191, UR49, 0x4 ;  /* 0x00000031bf107c11 */ /* 0x000fe4000f8e20ff */
[----:B------:R-:W2:Y:S02]  /*4910*/  SYNCS.PHASECHK.TRANS64.TRYWAIT P0, [R0+URZ+0x70], R3 ;  /* 0x00007003000075a7 */ /* 0x000ea400080011ff */
[----:B-12---:R-:W-:Y:S05]  /*4920*/  @!P0 BRA `(.L_x_79) ;  /* 0x0000006c00288947 */ /* 0x006fea0003800000 */
.L_x_159:
[----:B------:R-:W4:Y:S01]  /*4930*/  LDC.64 R12, c[0x0][0xb10] ;  /* 0x0002c400ff0c7b82 */ /* 0x000f220000000a00 */
[----:B------:R-:W3:Y:S01]  /*4940*/  LDS.128 R16, [R16+0xe0] ;  /* 0x0000e00010107984 */ /* 0x000ee20000000c00 */
[----:B-1----:R-:W-:Y:S01]  /*4950*/  ISETP.NE.AND P1, PT, R73, 0x1, PT ;  /* 0x000000014900780c */ /* 0x002fe20003f25270 */
[----:B--2---:R-:W-:Y:S01]  /*4960*/  VIADD R0, R0, 0x80 ;  /* 0x0000008000007836 */ /* 0x004fe20000000000 */
[----:B------:R-:W-:Y:S04]  /*4970*/  ISETP.GE.AND P0, PT, R72, 0x1, PT ;  /* 0x000000014800780c */ /* 0x000fe80003f06270 */
[----:B------:R-:W1:Y:S01]  /*4980*/  LDC.64 R10, c[0x0][0xb18] ;  /* 0x0002c600ff0a7b82 */ /* 0x000e620000000a00 */
[----:B------:R-:W-:Y:S01]  /*4990*/  PRMT R0, RZ, 0x654, R0 ;  /* 0x00000654ff007816 */ /* 0x000fe20000000000 */
[----:B------:R-:W-:Y:S01]  /*49a0*/  @!PT LDS RZ, [RZ] ;  /* 0x00000000fffff984 */ /* 0x000fe20000000800 */
[----:B------:R-:W-:Y:S01]  /*49b0*/  @!PT LDS RZ, [RZ] ;  /* 0x00000000fffff984 */ /* 0x000fe20000000800 */
[----:B------:R-:W-:Y:S01]  /*49c0*/  @!PT LDS RZ, [RZ] ;  /* 0x00000000fffff984 */ /* 0x000fe20000000800 */
[----:B------:R-:W-:Y:S01]  /*49d0*/  @!PT LDS RZ, [RZ] ;  /* 0x00000000fffff984 */ /* 0x000fe20000000800 */
[----:B------:R2:W-:Y:S06]  /*49e0*/  MEMBAR.ALL.CTA ;  /* 0x0000000000007992 */ /* 0x0005ec0000008000 */
[----:B--2---:R-:W2:Y:S01]  /*49f0*/  FENCE.VIEW.ASYNC.S ;  /* 0x00000000000073c6 */ /* 0x004ea20000000000 */
[----:B------:R-:W1:Y:S08]  /*4a00*/  @!P1 LDC R14, c[0x0][0xb20] ;  /* 0x0002c800ff0e9b82 */ /* 0x000e700000000800 */
[----:B------:R-:W1:Y:S01]  /*4a10*/  @!P1 LDC R9, c[0x0][0xb0c] ;  /* 0x0002c300ff099b82 */ /* 0x000e620000000800 */
[----:B--2---:R2:W-:Y:S01]  /*4a20*/  SYNCS.ARRIVE.TRANS64.RED.A1T0 RZ, [R0+URZ], RZ ;  /* 0x000000ff00ff79a7 */ /* 0x0045e200081004ff */
[----:B---3--:R-:W-:Y:S04]  /*4a30*/  LOP3.LUT P4, RZ, R18, 0x1, RZ, 0xc0, !PT ;  /* 0x0000000112ff7812 */ /* 0x008fe8000788c0ff */
[----:B------:R-:W-:Y:S09]  /*4a40*/  P2R R190, PR, RZ, 0x10 ;  /* 0x00000010ffbe7803 */ /* 0x000ff20000000000 */
[----:B------:R-:W-:Y:S02]  /*4a50*/  @P4 MOV R77, R16 ;  /* 0x00000010004d4202 */ /* 0x000fe40000000f00 */
[----:B------:R-:W-:Y:S01]  /*4a60*/  @P4 LOP3.LUT R75, R17, 0xffff, RZ, 0xc0, !PT ;  /* 0x0000ffff114b4812 */ /* 0x000fe200078ec0ff */
[----:B--2-4-:R-:W-:Y:S06]  /*4a70*/  @!P0 BRA `(.L_x_80) ;  /* 0x0000000000a48947 */ /* 0x014fec0003800000 */
[----:B------:R-:W-:Y:S01]  /*4a80*/  IMAD.HI.U32 R23, R178, R71, RZ ;  /* 0x00000047b2177227 */ /* 0x000fe200078e00ff */
[----:B------:R-:W-:Y:S02]  /*4a90*/  ISETP.NE.AND P0, PT, R70, 0x1, PT ;  /* 0x000000014600780c */ /* 0x000fe40003f05270 */
[----:B------:R-:W-:Y:S01]  /*4aa0*/  ISETP.NE.AND P2, PT, R72, 0x1, PT ;  /* 0x000000014800780c */ /* 0x000fe20003f45270 */
[----:B------:R-:W-:Y:S01]  /*4ab0*/  IMAD.HI.U32 R22, R177, R168, RZ ;  /* 0x000000a8b1167227 */ /* 0x000fe200078e00ff */
[----:B------:R-:W-:Y:S02]  /*4ac0*/  SHF.R.U32.HI R23, RZ, R174, R23 ;  /* 0x000000aeff177219 */ /* 0x000fe40000011617 */
[----:B------:R-:W-:Y:S01]  /*4ad0*/  ISETP.NE.AND P3, PT, R74, 0x1, PT ;  /* 0x000000014a00780c */ /* 0x000fe20003f65270 */
[----:B------:R-:W-:Y:S01]  /*4ae0*/  IMAD.HI.U32 R26, R77, R168, RZ ;  /* 0x000000a84d1a7227 */ /* 0x000fe200078e00ff */
[----:B------:R-:W-:Y:S02]  /*4af0*/  SHF.R.U32.HI R22, RZ, R169, R22 ;  /* 0x000000a9ff167219 */ /* 0x000fe40000011616 */
[----:B------:R-:W-:Y:S01]  /*4b00*/  SEL R3, R178, R23, !P0 ;  /* 0x00000017b2037207 */ /* 0x000fe20004000000 */
[----:B------:R-:W-:Y:S01]  /*4b10*/  IMAD.HI.U32 R23, R75, R71, RZ ;  /* 0x000000474b177227 */ /* 0x000fe200078e00ff */
[----:B------:R-:W-:Y:S02]  /*4b20*/  SEL R7, R177, R22, !P3 ;  /* 0x00000016b1077207 */ /* 0x000fe40005800000 */
[----:B------:R-:W-:Y:S01]  /*4b30*/  SHF.R.U32.HI R26, RZ, R169, R26 ;  /* 0x000000a9ff1a7219 */ /* 0x000fe2000001161a */
[-C--:B------:R-:W-:Y:S04]  /*4b40*/  IMAD.HI.U32 R22, R3, R68.reuse, RZ ;  /* 0x0000004403167227 */ /* 0x080fe800078e00ff */
[----:B------:R-:W-:Y:S01]  /*4b50*/  IMAD.HI.U32 R24, R7, R68, RZ ;  /* 0x0000004407187227 */ /* 0x000fe200078e00ff */
[-C--:B------:R-:W-:Y:S02]  /*4b60*/  @P2 SHF.R.U32.HI R3, RZ, R69.reuse, R22 ;  /* 0x00000045ff032219 */ /* 0x080fe40000011616 */
[----:B------:R-:W-:Y:S02]  /*4b70*/  SHF.R.U32.HI R22, RZ, R174, R23 ;  /* 0x000000aeff167219 */ /* 0x000fe40000011617 */
[----:B------:R-:W-:Y:S01]  /*4b80*/  @P2 SHF.R.U32.HI R7, RZ, R69, R24 ;  /* 0x00000045ff072219 */ /* 0x000fe20000011618 */
[C---:B------:R-:W-:Y:S01]  /*4b90*/  IMAD R2, R72.reuse, R3, RZ ;  /* 0x0000000348027224 */ /* 0x040fe200078e02ff */
[----:B------:R-:W-:Y:S02]  /*4ba0*/  SEL R5, R75, R22, !P0 ;  /* 0x000000164b057207 */ /* 0x000fe40004000000 */
[----:B------:R-:W-:Y:S01]  /*4bb0*/  SEL R3, R77, R26, !P3 ;  /* 0x0000001a4d037207 */ /* 0x000fe20005800000 */
[----:B------:R-:W-:Y:S01]  /*4bc0*/  IMAD R4, R72, R7, RZ ;  /* 0x0000000748047224 */ /* 0x000fe200078e02ff */
[C---:B------:R-:W-:Y:S01]  /*4bd0*/  ISETP.GE.AND P0, PT, R5.reuse, R2, PT ;  /* 0x000000020500720c */ /* 0x040fe20003f06270 */
[----:B------:R-:W-:Y:S03]  /*4be0*/  IMAD.HI.U32 R6, R5, R68, RZ ;  /* 0x0000004405067227 */ /* 0x000fe600078e00ff */
[----:B------:R-:W-:Y:S01]  /*4bf0*/  ISETP.GE.OR P0, PT, R3, R4, P0 ;  /* 0x000000040300720c */ /* 0x000fe20000706670 */
[----:B------:R-:W-:Y:S01]  /*4c00*/  IMAD.MOV R4, RZ, RZ, -R3 ;  /* 0x000000ffff047224 */ /* 0x000fe200078e0a03 */
[-C--:B------:R-:W-:Y:S03]  /*4c10*/  SHF.R.U32.HI R6, RZ, R69.reuse, R6 ;  /* 0x00000045ff067219 */ /* 0x080fe60000011606 */
[----:B------:R-:W-:Y:S01]  /*4c20*/  IMAD R77, R74, R4, R77 ;  /* 0x000000044a4d7224 */ /* 0x000fe200078e024d */
[----:B------:R-:W-:Y:S05]  /*4c30*/  SEL R15, R5, R6, !P2 ;  /* 0x00000006050f7207 */ /* 0x000fea0005000000 */
[----:B------:R-:W-:Y:S02]  /*4c40*/  IMAD.MOV R6, RZ, RZ, -R15 ;  /* 0x000000ffff067224 */ /* 0x000fe400078e0a0f */
[C---:B------:R-:W-:Y:S04]  /*4c50*/  @!P0 IMAD.HI.U32 R2, R3.reuse, R68, RZ ;  /* 0x0000004403028227 */ /* 0x040fe800078e00ff */
[----:B------:R-:W-:Y:S01]  /*4c60*/  IMAD R6, R72, R6, R5 ;  /* 0x0000000648067224 */ /* 0x000fe200078e0205 */
[----:B------:R-:W-:Y:S04]  /*4c70*/  @!P0 SHF.R.U32.HI R2, RZ, R69, R2 ;  /* 0x00000045ff028219 */ /* 0x000fe80000011602 */
[----:B------:R-:W-:Y:S02]  /*4c80*/  @!P0 SEL R0, R3, R2, !P2 ;  /* 0x0000000203008207 */ /* 0x000fe40005000000 */
[----:B------:R-:W-:Y:S02]  /*4c90*/  IADD3 R2, PT, PT, -R5, RZ, RZ ;  /* 0x000000ff05027210 */ /* 0x000fe40007ffe1ff */
[----:B------:R-:W-:Y:S01]  /*4ca0*/  @!P0 IADD3 R8, PT, PT, R15, -R0, RZ ;  /* 0x800000000f088210 */ /* 0x000fe20007ffe0ff */
[----:B------:R-:W-:Y:S02]  /*4cb0*/  @!P0 IMAD R0, R7, R6, R0 ;  /* 0x0000000607008224 */ /* 0x000fe400078e0200 */
[----:B------:R-:W-:Y:S02]  /*4cc0*/  IMAD R75, R70, R2, R75 ;  /* 0x00000002464b7224 */ /* 0x000fe400078e024b */
[----:B------:R-:W-:Y:S02]  /*4cd0*/  @!P0 IMAD R5, R8, R72, R3 ;  /* 0x0000004808058224 */ /* 0x000fe400078e0203 */
[----:B------:R-:W-:Y:S04]  /*4ce0*/  @!P0 IMAD.MOV.U32 R3, RZ, RZ, R0 ;  /* 0x000000ffff038224 */ /* 0x000fe800078e0000 */
[----:B------:R-:W-:Y:S02]  /*4cf0*/  IMAD R77, R3, R74, R77 ;  /* 0x0000004a034d7224 */ /* 0x000fe400078e024d */
[----:B------:R-:W-:Y:S07]  /*4d00*/  IMAD R75, R5, R70, R75 ;  /* 0x00000046054b7224 */ /* 0x000fee00078e024b */
.L_x_80:
[----:B-1----:R-:W-:Y:S01]  /*4d10*/  @!P1 ISETP.NE.AND P0, PT, R10, 0x1, PT ;  /* 0x000000010a00980c */ /* 0x002fe20003f05270 */
[----:B------:R-:W-:Y:S01]  /*4d20*/  @!P1 IMAD.HI.U32 R0, R77, R12, RZ ;  /* 0x0000000c4d009227 */ /* 0x000fe200078e00ff */
[----:B------:R-:W-:Y:S01]  /*4d30*/  @!P1 ISETP.NE.AND P2, PT, R9, 0x1, PT ;  /* 0x000000010900980c */ /* 0x000fe20003f45270 */
[----:B------:R-:W-:Y:S01]  /*4d40*/  ULOP3.LUT UP0, URZ, UR48, 0x1b0, URZ, 0xc0, !UPT ;  /* 0x000001b030ff7892 */ /* 0x000fe2000f80c0ff */
[----:B------:R-:W-:Y:S01]  /*4d50*/  R2UR UR42, R21 ;  /* 0x00000000152a72ca */ /* 0x000fe200000e0000 */
[----:B------:R-:W-:Y:S01]  /*4d60*/  @!P1 IMAD.HI.U32 R3, R75, R11, RZ ;  /* 0x0000000b4b039227 */ /* 0x000fe200078e00ff */
[----:B------:R-:W-:Y:S02]  /*4d70*/  @!P1 SHF.R.U32.HI R0, RZ, R13, R0 ;  /* 0x0000000dff009219 */ /* 0x000fe40000011600 */
[----:B------:R-:W-:Y:S01]  /*4d80*/  R2UR UR41, R20 ;  /* 0x00000000142972ca */ /* 0x000fe200000e0000 */
[----:B------:R-:W-:Y:S01]  /*4d90*/  VIADD R191, R191, 0x1 ;  /* 0x00000001bfbf7836 */ /* 0x000fe20000000000 */
[----:B------:R-:W-:Y:S02]  /*4da0*/  @!P1 SHF.R.U32.HI R2, RZ, R14, R3 ;  /* 0x0000000eff029219 */ /* 0x000fe40000011603 */
[----:B------:R-:W-:Y:S02]  /*4db0*/  @!P1 SEL R3, R77, R0, !P2 ;  /* 0x000000004d039207 */ /* 0x000fe40005000000 */
[----:B------:R-:W-:Y:S02]  /*4dc0*/  @!P1 SEL R2, R75, R2, !P0 ;  /* 0x000000024b029207 */ /* 0x000fe40004000000 */
[----:B------:R-:W-:Y:S01]  /*4dd0*/  @P4 SHF.R.U32.HI R179, RZ, 0x10, R17 ;  /* 0x00000010ffb34819 */ /* 0x000fe20000011611 */
[----:B------:R-:W-:Y:S02]  /*4de0*/  USHF.L.U32 UR42, UR42, 0x7, URZ ;  /* 0x000000072a2a7899 */ /* 0x000fe400080006ff */
[----:B------:R-:W-:Y:S02]  /*4df0*/  @!P1 IMAD.IADD R0, R2, 0x1, -R3 ;  /* 0x0000000102009824 */ /* 0x000fe400078e0a03 */
[----:B------:R-:W-:Y:S01]  /*4e00*/  @!P1 IMAD.IADD R2, R3, 0x1, -R2 ;  /* 0x0000000103029824 */ /* 0x000fe200078e0a02 */
[----:B------:R-:W-:Y:S01]  /*4e10*/  USHF.L.U32 UR41, UR41, 0x8, URZ ;  /* 0x0000000829297899 */ /* 0x000fe200080006ff */
[----:B------:R-:W-:Y:S02]  /*4e20*/  @!P1 IMAD R77, R0, R9, R77 ;  /* 0x00000009004d9224 */ /* 0x000fe400078e024d */
[----:B------:R-:W-:Y:S01]  /*4e30*/  @!P1 IMAD R75, R2, R10, R75 ;  /* 0x0000000a024b9224 */ /* 0x000fe200078e024b */
[----:B------:R-:W-:Y:S08]  /*4e40*/  BRA.U !UP0, `(.L_x_81) ;  /* 0x0000000108407547 */ /* 0x000ff0000b800000 */
[----:B------:R-:W1:Y:S01]  /*4e50*/  LDCU.64 UR8, c[0x4][0x88] ;  /* 0x01001100ff0877ac */ /* 0x000e620008000a00 */
[----:B------:R-:W-:Y:S01]  /*4e60*/  MOV R3, 0x0 ;  /* 0x0000000000037802 */ /* 0x000fe20000000f00 */
[----:B------:R-:W-:Y:S02]  /*4e70*/  HFMA2 R12, -RZ, RZ, 0, 5.9604644775390625e-08 ;  /* 0x00000001ff0c7431 */ /* 0x000fe400000001ff */
[----:B------:R-:W-:Y:S02]  /*4e80*/  IMAD.MOV.U32 R8, RZ, RZ, 0x70 ;  /* 0x00000070ff087424 */ /* 0x000fe400078e00ff */
[----:B------:R-:W-:Y:S01]  /*4e90*/  IMAD.MOV.U32 R13, RZ, RZ, RZ ;  /* 0x000000ffff0d7224 */ /* 0x000fe200078e00ff */
[----:B------:R-:W2:Y:S01]  /*4ea0*/  LDCU.64 UR6, c[0x4][0x90] ;  /* 0x01001200ff0677ac */ /* 0x000ea20008000a00 */
[----:B------:R-:W3:Y:S01]  /*4eb0*/  LDC.64 R2, c[0x4][R3] ;  /* 0x0100000003027b82 */ /* 0x000ee20000000a00 */
[----:B------:R-:W4:Y:S01]  /*4ec0*/  LDCU.64 UR4, c[0x4][0x8] ;  /* 0x01000100ff0477ac */ /* 0x000f220008000a00 */
[----:B-1----:R-:W-:Y:S01]  /*4ed0*/  MOV R5, UR9 ;  /* 0x0000000900057c02 */ /* 0x002fe20008000f00 */
[----:B------:R-:W-:Y:S01]  /*4ee0*/  IMAD.U32 R4, RZ, RZ, UR8 ;  /* 0x00000008ff047e24 */ /* 0x000fe2000f8e00ff */
[----:B--2---:R-:W-:Y:S01]  /*4ef0*/  MOV R7, UR7 ;  /* 0x0000000700077c02 */ /* 0x004fe20008000f00 */
[----:B------:R-:W-:Y:S01]  /*4f00*/  IMAD.U32 R6, RZ, RZ, UR6 ;  /* 0x00000006ff067e24 */ /* 0x000fe2000f8e00ff */
[----:B----4-:R-:W-:Y:S01]  /*4f10*/  MOV R11, UR5 ;  /* 0x00000005000b7c02 */ /* 0x010fe20008000f00 */
[----:B------:R-:W-:Y:S02]  /*4f20*/  IMAD.U32 R10, RZ, RZ, UR4 ;  /* 0x00000004ff0a7e24 */ /* 0x000fe4000f8e00ff */
[----:B------:R-:W-:Y:S07]  /*4f30*/  LEPC R20, `(.L_x_81) ;  /* 0x000000001014794e */ /* 0x000fee0000000000 */
[----:B---3-5:R-:W-:Y:S05]  /*4f40*/  CALL.ABS.NOINC R2 ;  /* 0x0000000002007343 */ /* 0x028fea0003c00000 */
.L_x_81:
[----:B------:R-:W-:Y:S01]  /*4f50*/  LOP3.LUT P0, RZ, R188, 0x1b0, RZ, 0xc0, !PT ;  /* 0x000001b0bcff7812 */ /* 0x000fe2000780c0ff */
[----:B------:R-:W-:Y:S11]  /*4f60*/  BSSY.RECONVERGENT B6, `(.L_x_82) ;  /* 0x0000013000067945 */ /* 0x000ff60003800200 */
[----:B------:R-:W-:Y:S01]  /*4f70*/  @!UPT UIADD3 URZ, UPT, UPT, URZ, URZ, URZ ;  /* 0x000000fffffff290 */ /* 0x000fe2000fffe0ff */
[----:B------:R-:W-:Y:S05]  /*4f80*/  @!P0 BRA `(.L_x_83) ;  /* 0x0000000000408947 */ /* 0x000fea0003800000 */
        /* <DEDUP_REMOVED lines=16> */
.L_x_83:
[----:B------:R-:W-:Y:S05]  /*5090*/  BSYNC.RECONVERGENT B6 ;  /* 0x0000000000067941 */ /* 0x000fea0003800200 */
.L_x_82:
[----:B------:R-:W-:Y:S01]  /*50a0*/  ISETP.NE.U32.AND P4, PT, R166, RZ, PT ;  /* 0x000000ffa600720c */ /* 0x000fe20003f85070 */
[----:B------:R-:W-:Y:S01]  /*50b0*/  UISETP.NE.AND UP2, UPT, UR50, URZ, UPT ;  /* 0x000000ff3200728c */ /* 0x000fe2000bf45270 */
[----:B------:R-:W-:Y:S01]  /*50c0*/  ISETP.NE.U32.AND P2, PT, RZ, UR38, PT ;  /* 0x00000026ff007c0c */ /* 0x000fe2000bf45070 */
[----:B------:R-:W-:Y:S01]  /*50d0*/  UISETP.NE.U32.AND UP1, UPT, UR44, URZ, UPT ;  /* 0x000000ff2c00728c */ /* 0x000fe2000bf25070 */
[----:B------:R-:W-:Y:S01]  /*50e0*/  ISETP.NE.AND.EX P4, PT, R167, RZ, PT, P4 ;  /* 0x000000ffa700720c */ /* 0x000fe20003f85340 */
[----:B------:R-:W-:Y:S01]  /*50f0*/  UPLOP3.LUT UP0, UPT, UPT, UPT, UPT, 0x40, 0x4 ;  /* 0x000000000004789c */ /* 0x000fe20003f0e870 */
[----:B------:R-:W-:Y:S01]  /*5100*/  ISETP.NE.AND.EX P2, PT, RZ, UR39, PT, P2 ;  /* 0x00000027ff007c0c */ /* 0x000fe2000bf45320 */
[----:B------:R-:W-:Y:S01]  /*5110*/  UISETP.NE.AND.EX UP1, UPT, UR45, URZ, UPT, UP1 ;  /* 0x000000ff2d00728c */ /* 0x000fe2000bf25310 */
[----:B------:R-:W-:Y:S04]  /*5120*/  PLOP3.LUT P1, PT, PT, PT, UP2, 0x80, 0x8 ;  /* 0x000000000008781c */ /* 0x000fe80003f2f028 */
[----:B------:R-:W-:Y:S06]  /*5130*/  @UP2 UPLOP3.LUT UP0, UPT, UPT, UPT, UP1, 0x80, 0x8 ;  /* 0x000000000008289c */ /* 0x000fec0003f0f010 */
[----:B------:R-:W-:Y:S01]  /*5140*/  PLOP3.LUT P0, PT, PT, PT, UP0, 0x80, 0x8 ;  /* 0x000000000008781c */ /* 0x000fe20003f0f008 */
[----:B------:R-:W-:Y:S01]  /*5150*/  @!UPT UIADD3 URZ, UPT, UPT, URZ, URZ, URZ ;  /* 0x000000fffffff290 */ /* 0x000fe2000fffe0ff */
[----:B------:R-:W-:Y:S11]  /*5160*/  BRA.U !UP1, `(.L_x_84) ;  /* 0x0000000109387547 */ /* 0x000ff6000b800000 */
[----:B------:R-:W-:Y:S01]  /*5170*/  UISETP.NE.U32.AND UP0, UPT, UR38, URZ, UPT ;  /* 0x000000ff2600728c */ /* 0x000fe2000bf05070 */
[----:B------:R-:W-:Y:S02]  /*5180*/  HFMA2 R0, -RZ, RZ, 0, 5.9604644775390625e-08 ;  /* 0x00000001ff007431 */ /* 0x000fe400000001ff */
[----:B------:R-:W-:Y:S01]  /*5190*/  IMAD.MOV.U32 R171, RZ, RZ, 0x1 ;  /* 0x00000001ffab7424 */ /* 0x000fe200078e00ff */
[----:B------:R-:W-:Y:S06]  /*51a0*/  UISETP.NE.AND.EX UP0, UPT, UR39, URZ, UPT, UP0 ;  /* 0x000000ff2700728c */ /* 0x000fec000bf05300 */
[----:B------:R-:W-:Y:S05]  /*51b0*/  PLOP3.LUT P3, PT, PT, PT, UP0, 0x80, 0x8 ;  /* 0x000000000008781c */ /* 0x000fea0003f6f008 */
[----:B------:R-:W1:Y:S01]  /*51c0*/  @UP0 LDCU.64 UR6, c[0x0][0x888] ;  /* 0x00011100ff0607ac */ /* 0x000e620008000a00 */
[----:B------:R-:W-:Y:S07]  /*51d0*/  @UP0 UIMAD UR4, UR36, UR44, URZ ;  /* 0x0000002c240402a4 */ /* 0x000fee000f8e02ff */
[----:B------:R-:W-:Y:S01]  /*51e0*/  @!P3 PRMT R171, R0, 0x7610, R171 ;  /* 0x0000761000abb816 */ /* 0x000fe200000000ab */
[----:B-1----:R-:W-:Y:S03]  /*51f0*/  @UP0 UIMAD.WIDE UR6, UR4, 0x4, UR6 ;  /* 0x00000004040608a5 */ /* 0x002fe6000f8e0206 */
[----:B------:R-:W1:Y:S03]  /*5200*/  @!UP0 LDCU UR4, c[0x0][0x880] ;  /* 0x00011000ff0487ac */ /* 0x000e660008000800 */
[----:B------:R-:W-:Y:S01]  /*5210*/  IMAD.U32 R2, RZ, RZ, UR6 ;  /* 0x00000006ff027e24 */ /* 0x000fe2000f8e00ff */
[----:B------:R-:W-:Y:S05]  /*5220*/  MOV R3, UR7 ;  /* 0x0000000700037c02 */ /* 0x000fea0008000f00 */
[----:B-----5:R2:W5:Y:S02]  /*5230*/  @P3 LDG.E R81, desc[UR46][R2.64] ;  /* 0x0000002e02513981 */ /* 0x020564000c1e1900 */
[----:B-12---:R-:W-:Y:S02]  /*5240*/  @!P3 IMAD.U32 R81, RZ, RZ, UR4 ;  /* 0x00000004ff51be24 */ /* 0x006fe4000f8e00ff */
.L_x_84:
[----:B------:R-:W-:Y:S05]  /*5250*/  @!P4 BRA `(.L_x_85) ;  /* 0x000000000020c947 */ /* 0x000fea0003800000 */
[----:B------:R-:W-:Y:S04]  /*5260*/  ISETP.NE.U32.AND P3, PT, R164, RZ, PT ;  /* 0x000000ffa400720c */ /* 0x000fe80003f65070 */
[----:B------:R-:W-:Y:S11]  /*5270*/  ISETP.NE.AND.EX P3, PT, R165, RZ, PT, P3 ;  /* 0x000000ffa500720c */ /* 0x000ff60003f65330 */
[----:B------:R-:W-:Y:S02]  /*5280*/  @!UPT UIADD3 URZ, UPT, UPT, URZ, URZ, URZ ;  /* 0x000000fffffff290 */ /* 0x000fe4000fffe0ff */
[----:B------:R-:W1:Y:S01]  /*5290*/  @P3 LDC.64 R2, c[0x0][0x8a8] ;  /* 0x00022a00ff023b82 */ /* 0x000e620000000a00 */
[----:B------:R-:W-:Y:S04]  /*52a0*/  @P3 IMAD R0, R166, UR36, RZ ;  /* 0x00000024a6003c24 */ /* 0x000fe8000f8e02ff */
[----:B-1----:R-:W-:Y:S05]  /*52b0*/  @P3 IMAD.WIDE R2, R0, 0x4, R2 ;  /* 0x0000000400023825 */ /* 0x002fea00078e0202 */
[----:B-----5:R1:W5:Y:S02]  /*52c0*/  @P3 LDG.E R78, desc[UR46][R2.64] ;  /* 0x0000002e024e3981 */ /* 0x020364000c1e1900 */
[----:B-1----:R-:W2:Y:S02]  /*52d0*/  @!P3 LDC R78, c[0x0][0x8a0] ;  /* 0x00022800ff4ebb82 */ /* 0x002ea40000000800 */
.L_x_85:
[----:B-----5:R-:W-:Y:S01]  /*52e0*/  FSETP.NEU.AND P4, PT, R81, RZ, PT ;  /* 0x000000ff5100720b */ /* 0x020fe20003f8d000 */
[----:B------:R-:W-:Y:S01]  /*52f0*/  BSSY B1, `(.L_x_86) ;  /* 0x0000047000017945 */ /* 0x000fe20003800000 */
[----:B------:R-:W-:Y:S01]  /*5300*/  SEL R5, RZ, 0xffffffff, P2 ;  /* 0xffffffffff057807 */ /* 0x000fe20001000000 */
[----:B------:R-:W-:Y:S01]  /*5310*/  IMAD.MOV.U32 R196, RZ, RZ, 0x1 ;  /* 0x00000001ffc47424 */ /* 0x000fe200078e00ff */
[----:B------:R-:W-:Y:S01]  /*5320*/  LOP3.LUT P3, RZ, R171, 0xff, RZ, 0xc0, !PT ;  /* 0x000000ffabff7812 */ /* 0x000fe2000786c0ff */
[C---:B------:R-:W-:Y:S01]  /*5330*/  IMAD R80, R76.reuse, 0x100, R79 ;  /* 0x000001004c507824 */ /* 0x040fe200078e024f */
[----:B------:R-:W-:Y:S02]  /*5340*/  @P1 SEL R0, RZ, 0xffffffff, P4 ;  /* 0xffffffffff001807 */ /* 0x000fe40002000000 */
[----:B------:R-:W-:Y:S02]  /*5350*/  CS2R R162, SRZ ;  /* 0x0000000000a27805 */ /* 0x000fe4000001ff00 */
[----:B------:R-:W-:Y:S02]  /*5360*/  LEA R3, R181, UR49, 0x3 ;  /* 0x00000031b5037c11 */ /* 0x000fe4000f8e18ff */
[----:B------:R-:W-:Y:S02]  /*5370*/  CS2R R160, SRZ ;  /* 0x0000000000a07805 */ /* 0x000fe4000001ff00 */
[----:B------:R-:W-:Y:S02]  /*5380*/  @P0 SEL R0, R5, R0, !P3 ;  /* 0x0000000005000207 */ /* 0x000fe40005800000 */
[----:B------:R-:W-:Y:S02]  /*5390*/  CS2R R158, SRZ ;  /* 0x00000000009e7805 */ /* 0x000fe4000001ff00 */
[----:B------:R-:W-:Y:S02]  /*53a0*/  LEA R193, R76, UR49, 0x3 ;  /* 0x000000314cc17c11 */ /* 0x000fe4000f8e18ff */
[----:B------:R-:W-:Y:S02]  /*53b0*/  CS2R R156, SRZ ;  /* 0x00000000009c7805 */ /* 0x000fe4000001ff00 */
[----:B------:R-:W-:Y:S02]  /*53c0*/  @P1 LOP3.LUT R0, R0, 0x1, RZ, 0xc0, !PT ;  /* 0x0000000100001812 */ /* 0x000fe400078ec0ff */
[----:B------:R-:W-:Y:S02]  /*53d0*/  CS2R R154, SRZ ;  /* 0x00000000009a7805 */ /* 0x000fe4000001ff00 */
[----:B------:R-:W-:Y:S02]  /*53e0*/  SHF.L.U32 R2, R183, 0x1f, RZ ;  /* 0x0000001fb7027819 */ /* 0x000fe400000006ff */
[----:B------:R-:W-:Y:S02]  /*53f0*/  CS2R R152, SRZ ;  /* 0x0000000000987805 */ /* 0x000fe4000001ff00 */
[----:B------:R-:W-:Y:S02]  /*5400*/  ISETP.NE.U32.OR P6, PT, R0, 0x1, !P1 ;  /* 0x000000010000780c */ /* 0x000fe40004fc5470 */
[----:B------:R-:W-:Y:S02]  /*5410*/  CS2R R150, SRZ ;  /* 0x0000000000967805 */ /* 0x000fe4000001ff00 */
[----:B------:R-:W-:Y:S02]  /*5420*/  PLOP3.LUT P2, PT, PT, PT, UP1, 0x80, 0x8 ;  /* 0x000000000008781c */ /* 0x000fe40003f4f018 */
[----:B------:R-:W-:Y:S02]  /*5430*/  CS2R R148, SRZ ;  /* 0x0000000000947805 */ /* 0x000fe4000001ff00 */
[----:B------:R-:W-:Y:S02]  /*5440*/  SEL R0, RZ, 0xffffffff, P4 ;  /* 0xffffffffff007807 */ /* 0x000fe40002000000 */
[----:B------:R-:W-:Y:S03]  /*5450*/  P2R R198, PR, RZ, 0x40 ;  /* 0x00000040ffc67803 */ /* 0x000fe60000000000 */
[----:B------:R-:W-:Y:S04]  /*5460*/  @P6 SHF.L.U32 R4, R180, 0x1f, RZ ;  /* 0x0000001fb4046819 */ /* 0x000fe800000006ff */
[----:B------:R-:W-:Y:S01]  /*5470*/  @P2 SEL R0, R5, R0, !P3 ;  /* 0x0000000005002207 */ /* 0x000fe20005800000 */
[----:B------:R-:W1:Y:S03]  /*5480*/  @P6 SYNCS.PHASECHK.TRANS64.TRYWAIT P1, [R3+URZ+0x20], R4 ;  /* 0x00002004030065a7 */ /* 0x000e6600080211ff */
[----:B------:R-:W-:Y:S04]  /*5490*/  LOP3.LUT R0, R0, 0x1, RZ, 0xc0, !PT ;  /* 0x0000000100007812 */ /* 0x000fe800078ec0ff */
[----:B------:R-:W-:Y:S04]  /*54a0*/  ISETP.NE.U32.AND P5, PT, R0, 0x1, PT ;  /* 0x000000010000780c */ /* 0x000fe80003fa5070 */
[----:B------:R-:W-:Y:S01]  /*54b0*/  P2R R197, PR, RZ, 0x20 ;  /* 0x00000020ffc57803 */ /* 0x000fe20000000000 */
[----:B------:R3:W4:Y:S01]  /*54c0*/  SYNCS.PHASECHK.TRANS64.TRYWAIT P0, [R193+URZ+0x90], R2 ;  /* 0x00009002c10075a7 */ /* 0x00072200080011ff */
[----:B-1----:R-:W-:Y:S01]  /*54d0*/  @P6 SEL R196, RZ, 0x1, !P1 ;  /* 0x00000001ffc46807 */ /* 0x002fe20004800000 */
[----:B---3--:R-:W-:Y:S06]  /*54e0*/  @!P6 BRA `(.L_x_87) ;  /* 0x00000000009ce947 */ /* 0x008fec0003800000 */
[----:B------:R-:W-:Y:S01]  /*54f0*/  @P5 IMAD R6, R181, 0x2000, R186 ;  /* 0x00002000b5065824 */ /* 0x000fe200078e02ba */
[----:B------:R-:W-:Y:S01]  /*5500*/  ISETP.NE.AND P1, PT, R196, RZ, PT ;  /* 0x000000ffc400720c */ /* 0x000fe20003f25270 */
[----:B------:R-:W-:Y:S01]  /*5510*/  BSSY B0, `(.L_x_88) ;  /* 0x0000010000007945 */ /* 0x000fe20003800000 */
[----:B------:R-:W-:Y:S01]  /*5520*/  CS2R R150, SRZ ;  /* 0x0000000000967805 */ /* 0x000fe2000001ff00 */
[--C-:B------:R-:W-:Y:S01]  /*5530*/  @P5 IMAD R7, R187, -0x10, R6.reuse ;  /* 0xfffffff0bb075824 */ /* 0x100fe200078e0206 */
[----:B------:R-:W-:Y:S01]  /*5540*/  CS2R R148, SRZ ;  /* 0x0000000000947805 */ /* 0x000fe2000001ff00 */
[----:B------:R-:W-:Y:S01]  /*5550*/  @P5 IMAD R5, R185, -0x10, R6 ;  /* 0xfffffff0b9055824 */ /* 0x000fe200078e0206 */
[----:B------:R-:W-:Y:S01]  /*5560*/  CS2R R158, SRZ ;  /* 0x00000000009e7805 */ /* 0x000fe2000001ff00 */
[----:B------:R-:W-:Y:S01]  /*5570*/  @P5 IMAD R4, R184, 0x10, R7 ;  /* 0x00000010b8045824 */ /* 0x000fe200078e0207 */
[----:B------:R-:W-:Y:S02]  /*5580*/  CS2R R156, SRZ ;  /* 0x00000000009c7805 */ /* 0x000fe4000001ff00 */
[----:B------:R-:W-:Y:S02]  /*5590*/  CS2R R154, SRZ ;  /* 0x00000000009a7805 */ /* 0x000fe4000001ff00 */
[----:B------:R-:W-:Y:S02]  /*55a0*/  CS2R R152, SRZ ;  /* 0x0000000000987805 */ /* 0x000fe4000001ff00 */
[----:B------:R-:W-:Y:S02]  /*55b0*/  CS2R R162, SRZ ;  /* 0x0000000000a27805 */ /* 0x000fe4000001ff00 */
[----:B------:R-:W-:Y:S01]  /*55c0*/  CS2R R160, SRZ ;  /* 0x0000000000a07805 */ /* 0x000fe2000001ff00 */
[----:B------:R-:W-:Y:S06]  /*55d0*/  @P1 BRA `(.L_x_89) ;  /* 0x00000000000c1947 */ /* 0x000fec0003800000 */
[----:B------:R-:W-:Y:S04]  /*55e0*/  SHF.L.U32 R0, R180, 0x1f, RZ ;  /* 0x0000001fb4007819 */ /* 0x000fe800000006ff */
[----:B------:R-:W1:Y:S02]  /*55f0*/  SYNCS.PHASECHK.TRANS64.TRYWAIT P1, [R3+URZ+0x20], R0 ;  /* 0x00002000030075a7 */ /* 0x000e6400080211ff */
[----:B-1----:R-:W-:Y:S05]  /*5600*/  @!P1 BRA `(.L_x_90) ;  /* 0x0000006000049947 */ /* 0x002fea0003800000 */
.L_x_89:
[----:B------:R-:W-:Y:S05]  /*5610*/  BSYNC B0 ;  /* 0x0000000000007941 */ /* 0x000fea0003800000 */
.L_x_88:
[----:B------:R-:W-:Y:S01]  /*5620*/  ISETP.NE.AND P1, PT, R197, RZ, PT ;  /* 0x000000ffc500720c */ /* 0x000fe20003f25270 */
[----:B-1----:R-:W-:Y:S02]  /*5630*/  VIADD R3, R3, 0x40 ;  /* 0x0000004003037836 */ /* 0x002fe40000000000 */
[----:B------:R-:W-:Y:S02]  /*5640*/  IMAD.U32 R0, RZ, RZ, UR37 ;  /* 0x00000025ff007e24 */ /* 0x000fe4000f8e00ff */
[----:B------:R-:W-:Y:S03]  /*5650*/  VIADD R181, R181, 0x1 ;  /* 0x00000001b5b57836 */ /* 0x000fe60000000000 */
[----:B------:R-:W-:Y:S05]  /*5660*/  PRMT R0, R0, 0x654, R3 ;  /* 0x0000065400007816 */ /* 0x000fea0000000003 */
[----:B------:R1:W3:Y:S04]  /*5670*/  @P1 LDS.128 R148, [R6] ;  /* 0x0000000006941984 */ /* 0x0002e80000000c00 */
[----:B------:R1:W1:Y:S04]  /*5680*/  @P1 LDS.128 R156, [R5+0x20] ;  /* 0x00002000059c1984 */ /* 0x0002680000000c00 */
[----:B------:R1:W1:Y:S04]  /*5690*/  @P1 LDS.128 R152, [R7+0x10] ;  /* 0x0000100007981984 */ /* 0x0002680000000c00 */
[----:B------:R1:W1:Y:S01]  /*56a0*/  @P1 LDS.128 R160, [R4+0x10] ;  /* 0x0000100004a01984 */ /* 0x0002620000000c00 */
[C---:B------:R-:W-:Y:S01]  /*56b0*/  ISETP.NE.AND P1, PT, R181.reuse, 0x4, PT ;  /* 0x00000004b500780c */ /* 0x040fe20003f25270 */
[----:B------:R-:W-:Y:S01]  /*56c0*/  @!PT LDS RZ, [RZ] ;  /* 0x00000000fffff984 */ /* 0x000fe20000000800 */
[----:B------:R-:W-:Y:S01]  /*56d0*/  @!PT LDS RZ, [RZ] ;  /* 0x00000000fffff984 */ /* 0x000fe20000000800 */
[----:B------:R-:W-:Y:S01]  /*56e0*/  @!PT LDS RZ, [RZ] ;  /* 0x00000000fffff984 */ /* 0x000fe20000000800 */
[----:B------:R-:W-:Y:S01]  /*56f0*/  @!PT LDS RZ, [RZ] ;  /* 0x00000000fffff984 */ /* 0x000fe20000000800 */
[----:B------:R5:W-:Y:S06]  /*5700*/  MEMBAR.ALL.CTA ;  /* 0x0000000000007992 */ /* 0x000bec0000008000 */
[----:B-----5:R-:W5:Y:S01]  /*5710*/  FENCE.VIEW.ASYNC.S ;  /* 0x00000000000073c6 */ /* 0x020f620000000000 */
[----:B------:R-:W-:Y:S02]  /*5720*/  SEL R3, RZ, 0x1, P1 ;  /* 0x00000001ff037807 */ /* 0x000fe40000800000 */
[----:B------:R-:W-:Y:S02]  /*5730*/  SEL R181, R181, RZ, P1 ;  /* 0x000000ffb5b57207 */ /* 0x000fe40000800000 */
[----:B------:R-:W-:Y:S01]  /*5740*/  LOP3.LUT R180, R180, R3, RZ, 0x3c, !PT ;  /* 0x00000003b4b47212 */ /* 0x000fe200078e3cff */
[----:B-----5:R1:W-:Y:S06]  /*5750*/  SYNCS.ARRIVE.TRANS64.RED.A1T0 RZ, [R0+URZ], RZ ;  /* 0x000000ff00ff79a7 */ /* 0x0203ec00081004ff */
.L_x_87:
[----:B------:R-:W-:Y:S05]  /*5760*/  BSYNC B1 ;  /* 0x0000000000017941 */ /* 0x000fea0003800000 */
.L_x_86:
[----:B-1----:R-:W-:Y:S04]  /*5770*/  SHF.R.U32.HI R0, RZ, 0x15, R80 ;  /* 0x00000015ff007819 */ /* 0x002fe80000011650 */
[----:B------:R-:W-:Y:S01]  /*5780*/  LOP3.LUT P1, RZ, R0, 0x3, R173, 0x48, !PT ;  /* 0x0000000300ff7812 */ /* 0x000fe200078248ad */
[----:B------:R-:W-:Y:S01]  /*5790*/  @!UPT UIADD3 URZ, UPT, UPT, URZ, URZ, URZ ;  /* 0x000000fffffff290 */ /* 0x000fe2000fffe0ff */
[----:B----4-:R-:W-:Y:S11]  /*57a0*/  @P0 BRA `(.L_x_91) ;  /* 0x0000000000080947 */ /* 0x010ff60003800000 */
[----:B------:R-:W1:Y:S02]  /*57b0*/  SYNCS.PHASECHK.TRANS64.TRYWAIT P0, [R193+URZ+0x90], R2 ;  /* 0x00009002c10075a7 */ /* 0x000e6400080011ff */
[----:B-1----:R-:W-:Y:S05]  /*57c0*/  @!P0 BRA `(.L_x_92) ;  /* 0x0000005c00a88947 */ /* 0x002fea0003800000 */
.L_x_91:
[----:B------:R-:W-:Y:S04]  /*57d0*/  BSSY.RECONVERGENT B6, `(.L_x_93) ;  /* 0x0000012000067945 */ /* 0x000fe80003800200 */
[----:B------:R-:W-:Y:S05]  /*57e0*/  @!P1 BRA `(.L_x_94) ;  /* 0x0000000000409947 */ /* 0x000fea0003800000 */
[----:B------:R-:W4:Y:S01]  /*57f0*/  LDCU.64 UR8, c[0x4][0x78] ;  /* 0x01000f00ff0877ac */ /* 0x000f220008000a00 */
[----:B------:R-:W-:Y:S01]  /*5800*/  MOV R3, 0x0 ;  /* 0x0000000000037802 */ /* 0x000fe20000000f00 */
[----:B------:R-:W-:Y:S02]  /*5810*/  HFMA2 R12, -RZ, RZ, 0, 5.9604644775390625e-08 ;  /* 0x00000001ff0c7431 */ /* 0x000fe400000001ff */
[----:B------:R-:W-:Y:S02]  /*5820*/  IMAD.MOV.U32 R8, RZ, RZ, 0x192 ;  /* 0x00000192ff087424 */ /* 0x000fe400078e00ff */
[----:B------:R-:W-:Y:S01]  /*5830*/  IMAD.MOV.U32 R13, RZ, RZ, RZ ;  /* 0x000000ffff0d7224 */ /* 0x000fe200078e00ff */
[----:B------:R-:W5:Y:S01]  /*5840*/  LDCU.64 UR6, c[0x4][0x80] ;  /* 0x01001000ff0677ac */ /* 0x000f620008000a00 */
[----:B-1----:R-:W1:Y:S01]  /*5850*/  LDC.64 R2, c[0x4][R3] ;  /* 0x0100000003027b82 */ /* 0x002e620000000a00 */
[----:B------:R-:W2:Y:S01]  /*5860*/  LDCU.64 UR4, c[0x4][0x18] ;  /* 0x01000300ff0477ac */ /* 0x000ea20008000a00 */
[----:B----4-:R-:W-:Y:S01]  /*5870*/  MOV R5, UR9 ;  /* 0x0000000900057c02 */ /* 0x010fe20008000f00 */
[----:B------:R-:W-:Y:S01]  /*5880*/  IMAD.U32 R4, RZ, RZ, UR8 ;  /* 0x00000008ff047e24 */ /* 0x000fe2000f8e00ff */
[----:B-----5:R-:W-:Y:S01]  /*5890*/  MOV R7, UR7 ;  /* 0x0000000700077c02 */ /* 0x020fe20008000f00 */
[----:B------:R-:W-:Y:S01]  /*58a0*/  IMAD.U32 R6, RZ, RZ, UR6 ;  /* 0x00000006ff067e24 */ /* 0x000fe2000f8e00ff */
[----:B--2---:R-:W-:Y:S01]  /*58b0*/  MOV R11, UR5 ;  /* 0x00000005000b7c02 */ /* 0x004fe20008000f00 */
[----:B------:R-:W-:Y:S02]  /*58c0*/  IMAD.U32 R10, RZ, RZ, UR4 ;  /* 0x00000004ff0a7e24 */ /* 0x000fe4000f8e00ff */
[----:B------:R-:W-:Y:S07]  /*58d0*/  LEPC R20, `(.L_x_94) ;  /* 0x000000001014794e */ /* 0x000fee0000000000 */
[----:B-1-3--:R-:W-:Y:S05]  /*58e0*/  CALL.ABS.NOINC R2 ;  /* 0x0000000002007343 */ /* 0x00afea0003c00000 */
.L_x_94:
[----:B------:R-:W-:Y:S05]  /*58f0*/  BSYNC.RECONVERGENT B6 ;  /* 0x0000000000067941 */ /* 0x000fea0003800200 */
.L_x_93:
[-C--:B---3--:R-:W-:Y:S01]  /*5900*/  F2FP.F16.E4M3.UNPACK_B R83, R148.reuse ;  /* 0x00000094ff53723e */ /* 0x088fe200020006ff */
[----:B------:R-:W-:Y:S05]  /*5910*/  WARPSYNC.ALL ;  /* 0x0000000000007948 */ /* 0x000fea0003800000 */
[----:B------:R-:W-:Y:S01]  /*5920*/  R2UR UR4, R80 ;  /* 0x00000000500472ca */ /* 0x000fe200000e0000 */
[--C-:B------:R-:W-:Y:S01]  /*5930*/  HADD2.F32 R82, -RZ, R83.reuse.H0_H0 ;  /* 0x20000053ff527230 */ /* 0x100fe20000004100 */
[----:B------:R-:W-:Y:S01]  /*5940*/  F2FP.F16.E4M3.UNPACK_B R85, R148.H1 ;  /* 0x00000094ff55723e */ /* 0x000fe200030006ff */
[----:B------:R-:W-:Y:S01]  /*5950*/  HADD2.F32 R83, -RZ, R83.H1_H1 ;  /* 0x30000053ff537230 */ /* 0x000fe20000004100 */
[-C--:B------:R-:W-:Y:S01]  /*5960*/  F2FP.F16.E4M3.UNPACK_B R87, R149.reuse ;  /* 0x00000095ff57723e */ /* 0x080fe200020006ff */
[----:B------:R-:W-:Y:S01]  /*5970*/  BSSY.RECONVERGENT B0, `(.L_x_95) ;  /* 0x000011d000007945 */ /* 0x000fe20003800200 */
[----:B------:R-:W-:Y:S01]  /*5980*/  F2FP.F16.E4M3.UNPACK_B R89, R149.H1 ;  /* 0x00000095ff59723e */ /* 0x000fe200030006ff */
[----:B------:R-:W-:Y:S01]  /*5990*/  HADD2.F32 R84, -RZ, R85.H0_H0 ;  /* 0x20000055ff547230 */ /* 0x000fe20000004100 */
[-C--:B------:R-:W-:Y:S01]  /*59a0*/  F2FP.F16.E4M3.UNPACK_B R91, R150.reuse ;  /* 0x00000096ff5b723e */ /* 0x080fe200020006ff */
[----:B------:R-:W-:Y:S01]  /*59b0*/  HADD2.F32 R88, -RZ, R87.H1_H1 ;  /* 0x30000057ff587230 */ /* 0x000fe20000004100 */
[----:B------:R-:W-:Y:S01]  /*59c0*/  F2FP.F16.E4M3.UNPACK_B R93, R150.H1 ;  /* 0x00000096ff5d723e */ /* 0x000fe200030006ff */
[----:B------:R-:W-:Y:S01]  /*59d0*/  HADD2.F32 R86, -RZ, R85.H1_H1 ;  /* 0x30000055ff567230 */ /* 0x000fe20000004100 */
[-C--:B------:R-:W-:Y:S01]  /*59e0*/  F2FP.F16.E4M3.UNPACK_B R95, R151.reuse ;  /* 0x00000097ff5f723e */ /* 0x080fe200020006ff */
[----:B------:R-:W2:Y:S01]  /*59f0*/  LDTM.x64 R4, tmem[UR4] ;  /* 0x00000004000479ee */ /* 0x000ea20008340000 */
[----:B------:R-:W-:Y:S01]  /*5a00*/  F2FP.F16.E4M3.UNPACK_B R97, R151.H1 ;  /* 0x00000097ff61723e */ /* 0x000fe200030006ff */
[----:B------:R-:W-:Y:S01]  /*5a10*/  HADD2.F32 R85, -RZ, R87.H0_H0 ;  /* 0x20000057ff557230 */ /* 0x000fe20000004100 */
[-C--:B------:R-:W-:Y:S01]  /*5a20*/  F2FP.F16.E4M3.UNPACK_B R99, R152.reuse ;  /* 0x00000098ff63723e */ /* 0x080fe200020006ff */
[----:B------:R-:W-:Y:S01]  /*5a30*/  HADD2.F32 R87, -RZ, R89.H0_H0 ;  /* 0x20000059ff577230 */ /* 0x000fe20000004100 */
[----:B------:R-:W-:Y:S01]  /*5a40*/  F2FP.F16.E4M3.UNPACK_B R101, R152.H1 ;  /* 0x00000098ff65723e */ /* 0x000fe200030006ff */
[----:B------:R-:W-:Y:S01]  /*5a50*/  HADD2.F32 R92, -RZ, R91.H1_H1 ;  /* 0x3000005bff5c7230 */ /* 0x000fe20000004100 */
[----:B------:R-:W-:Y:S01]  /*5a60*/  SHF.L.U32 R199, R176, 0x4, RZ ;  /* 0x00000004b0c77819 */ /* 0x000fe200000006ff */
[----:B------:R-:W-:Y:S01]  /*5a70*/  HADD2.F32 R96, -RZ, R95.H1_H1 ;  /* 0x3000005fff607230 */ /* 0x000fe20000004100 */
[----:B------:R-:W-:Y:S01]  /*5a80*/  SHF.L.U32 R207, R175, 0x4, RZ ;  /* 0x00000004afcf7819 */ /* 0x000fe200000006ff */
[----:B------:R-:W-:Y:S01]  /*5a90*/  HADD2.F32 R100, -RZ, R99.H1_H1 ;  /* 0x30000063ff647230 */ /* 0x000fe20000004100 */
[----:B------:R-:W-:Y:S01]  /*5aa0*/  IADD3 R192, PT, PT, R186, R199, RZ ;  /* 0x000000c7bac07210 */ /* 0x000fe20007ffe0ff */
[----:B------:R-:W-:Y:S01]  /*5ab0*/  HADD2.F32 R90, -RZ, R89.H1_H1 ;  /* 0x30000059ff5a7230 */ /* 0x000fe20000004100 */
[----:B------:R-:W-:Y:S01]  /*5ac0*/  SHF.L.U32 R205, R184, 0x4, RZ ;  /* 0x00000004b8cd7819 */ /* 0x000fe200000006ff */
[----:B------:R-:W-:Y:S01]  /*5ad0*/  HADD2.F32 R89, -RZ, R91.H0_H0 ;  /* 0x2000005bff597230 */ /* 0x000fe20000004100 */
[-C--:B------:R-:W-:Y:S01]  /*5ae0*/  F2FP.F16.E4M3.UNPACK_B R103, R153.reuse ;  /* 0x00000099ff67723e */ /* 0x080fe200020006ff */
[--C-:B------:R-:W-:Y:S01]  /*5af0*/  HADD2.F32 R91, -RZ, R93.reuse.H0_H0 ;  /* 0x2000005dff5b7230 */ /* 0x100fe20000004100 */
[----:B------:R-:W-:Y:S01]  /*5b00*/  IADD3 R194, PT, PT, R205, R192, RZ ;  /* 0x000000c0cdc27210 */ /* 0x000fe20007ffe0ff */
[----:B------:R-:W-:Y:S01]  /*5b10*/  HADD2.F32 R94, -RZ, R93.H1_H1 ;  /* 0x3000005dff5e7230 */ /* 0x000fe20000004100 */
[----:B------:R-:W-:Y:S01]  /*5b20*/  F2FP.F16.E4M3.UNPACK_B R105, R153.H1 ;  /* 0x00000099ff69723e */ /* 0x000fe200030006ff */
[----:B------:R-:W-:Y:S01]  /*5b30*/  HADD2.F32 R93, -RZ, R95.H0_H0 ;  /* 0x2000005fff5d7230 */ /* 0x000fe20000004100 */
[-C--:B------:R-:W-:Y:S01]  /*5b40*/  F2FP.F16.E4M3.UNPACK_B R107, R154.reuse ;  /* 0x0000009aff6b723e */ /* 0x080fe200020006ff */
[----:B------:R-:W-:Y:S01]  /*5b50*/  HADD2.F32 R104, -RZ, R103.H1_H1 ;  /* 0x30000067ff687230 */ /* 0x000fe20000004100 */
[----:B------:R-:W-:Y:S01]  /*5b60*/  F2FP.F16.E4M3.UNPACK_B R109, R154.H1 ;  /* 0x0000009aff6d723e */ /* 0x000fe200030006ff */
[C---:B--2---:R-:W-:Y:S01]  /*5b70*/  FMUL R0, R78.reuse, R4 ;  /* 0x000000044e007220 */ /* 0x044fe20000400000 */
[C---:B-1----:R-:W-:Y:S01]  /*5b80*/  FMUL R2, R78.reuse, R5 ;  /* 0x000000054e027220 */ /* 0x042fe20000400000 */
[C---:B------:R-:W-:Y:S01]  /*5b90*/  FMUL R4, R78.reuse, R8 ;  /* 0x000000084e047220 */ /* 0x040fe20000400000 */
[C---:B------:R-:W-:Y:S01]  /*5ba0*/  FMUL R5, R78.reuse, R9 ;  /* 0x000000094e057220 */ /* 0x040fe20000400000 */
[C---:B------:R-:W-:Y:S01]  /*5bb0*/  FFMA R0, R81.reuse, R82, R0 ;  /* 0x0000005251007223 */ /* 0x040fe20000000000 */
[C---:B------:R-:W-:Y:S01]  /*5bc0*/  FFMA R2, R81.reuse, R83, R2 ;  /* 0x0000005351027223 */ /* 0x040fe20000000002 */
[C---:B------:R-:W-:Y:S01]  /*5bd0*/  FMUL R8, R78.reuse, R12 ;  /* 0x0000000c4e087220 */ /* 0x040fe20000400000 */
[C---:B------:R-:W-:Y:S01]  /*5be0*/  FMUL R9, R78.reuse, R13 ;  /* 0x0000000d4e097220 */ /* 0x040fe20000400000 */
[C---:B------:R-:W-:Y:S01]  /*5bf0*/  FMUL R12, R78.reuse, R16 ;  /* 0x000000104e0c7220 */ /* 0x040fe20000400000 */
[C---:B------:R-:W-:Y:S01]  /*5c00*/  FMUL R13, R78.reuse, R17 ;  /* 0x000000114e0d7220 */ /* 0x040fe20000400000 */
[C---:B------:R-:W-:Y:S01]  /*5c10*/  FMUL R16, R78.reuse, R20 ;  /* 0x000000144e107220 */ /* 0x040fe20000400000 */
[C---:B------:R-:W-:Y:S01]  /*5c20*/  FMUL R17, R78.reuse, R21 ;  /* 0x000000154e117220 */ /* 0x040fe20000400000 */
[C---:B------:R-:W-:Y:S01]  /*5c30*/  FMUL R20, R78.reuse, R24 ;  /* 0x000000184e147220 */ /* 0x040fe20000400000 */
[C---:B------:R-:W-:Y:S01]  /*5c40*/  FMUL R21, R78.reuse, R25 ;  /* 0x000000194e157220 */ /* 0x040fe20000400000 */
[----:B------:R-:W-:Y:S02]  /*5c50*/  HADD2.F32 R108, -RZ, R107.H1_H1 ;  /* 0x3000006bff6c7230 */ /* 0x000fe40000004100 */
[C---:B------:R-:W-:Y:S01]  /*5c60*/  FMUL R24, R78.reuse, R28 ;  /* 0x0000001c4e187220 */ /* 0x040fe20000400000 */
[C---:B------:R-:W-:Y:S01]  /*5c70*/  FMUL R25, R78.reuse, R29 ;  /* 0x0000001d4e197220 */ /* 0x040fe20000400000 */
[C---:B------:R-:W-:Y:S01]  /*5c80*/  FMUL R28, R78.reuse, R32 ;  /* 0x000000204e1c7220 */ /* 0x040fe20000400000 */
[C---:B------:R-:W-:Y:S01]  /*5c90*/  FMUL R29, R78.reuse, R33 ;  /* 0x000000214e1d7220 */ /* 0x040fe20000400000 */
[C---:B------:R-:W-:Y:S01]  /*5ca0*/  FMUL R32, R78.reuse, R36 ;  /* 0x000000244e207220 */ /* 0x040fe20000400000 */
[----:B------:R-:W-:Y:S01]  /*5cb0*/  F2FP.F16.E4M3.UNPACK_B R111, R155 ;  /* 0x0000009bff6f723e */ /* 0x000fe200020006ff */
[C---:B------:R-:W-:Y:S01]  /*5cc0*/  FMUL R33, R78.reuse, R37 ;  /* 0x000000254e217220 */ /* 0x040fe20000400000 */
[C---:B------:R-:W-:Y:S01]  /*5cd0*/  FMUL R36, R78.reuse, R40 ;  /* 0x000000284e247220 */ /* 0x040fe20000400000 */
[----:B------:R-:W-:Y:S01]  /*5ce0*/  F2FP.F16.E4M3.UNPACK_B R113, R155.H1 ;  /* 0x0000009bff71723e */ /* 0x000fe200030006ff */
[C---:B------:R-:W-:Y:S01]  /*5cf0*/  FMUL R37, R78.reuse, R41 ;  /* 0x000000294e257220 */ /* 0x040fe20000400000 */
[----:B------:R-:W-:Y:S02]  /*5d00*/  HADD2.F32 R112, -RZ, R111.H1_H1 ;  /* 0x3000006fff707230 */ /* 0x000fe40000004100 */
        /* <DEDUP_REMOVED lines=26> */
[C---:B------:R-:W-:Y:S01]  /*5eb0*/  FFMA R3, R81.reuse, R84, R3 ;  /* 0x0000005451037223 */ /* 0x040fe20000000003 */
[C---:B------:R-:W-:Y:S01]  /*5ec0*/  FFMA R7, R81.reuse, R86, R7 ;  /* 0x0000005651077223 */ /* 0x040fe20000000007 */
[----:B------:R-:W-:Y:S01]  /*5ed0*/  F2FP.F16.E4M3.UNPACK_B R131, R160 ;  /* 0x000000a0ff83723e */ /* 0x000fe200020006ff */
[C---:B------:R-:W-:Y:S01]  /*5ee0*/  FFMA R4, R81.reuse, R85, R4 ;  /* 0x0000005551047223 */ /* 0x040fe20000000004 */
[C---:B------:R-:W-:Y:S01]  /*5ef0*/  FFMA R5, R81.reuse, R88, R5 ;  /* 0x0000005851057223 */ /* 0x040fe20000000005 */
[----:B------:R-:W-:Y:S01]  /*5f00*/  F2FP.F16.E4M3.UNPACK_B R133, R160.H1 ;  /* 0x000000a0ff85723e */ /* 0x000fe200030006ff */
[----:B------:R-:W-:Y:S01]  /*5f10*/  FFMA R6, R81, R87, R6 ;  /* 0x0000005751067223 */ /* 0x000fe20000000006 */
[----:B------:R-:W-:Y:S01]  /*5f20*/  F2FP.SATFINITE.E4M3.F32.PACK_AB_MERGE_C R195, R7, R3, RZ ;  /* 0x0000000307c3723e */ /* 0x000fe200048070ff */
[----:B------:R-:W-:Y:S02]  /*5f30*/  HADD2.F32 R128, -RZ, R127.H1_H1 ;  /* 0x3000007fff807230 */ /* 0x000fe40000004100 */
[----:B------:R-:W-:Y:S01]  /*5f40*/  FMUL R11, R78, R11 ;  /* 0x0000000b4e0b7220 */ /* 0x000fe20000400000 */
[----:B------:R-:W-:Y:S01]  /*5f50*/  HADD2.F32 R132, -RZ, R131.H1_H1 ;  /* 0x30000083ff847230 */ /* 0x000fe20000004100 */
[----:B------:R-:W-:Y:S01]  /*5f60*/  F2FP.SATFINITE.E4M3.F32.PACK_AB_MERGE_C R200, R2, R0, R195 ;  /* 0x0000000002c8723e */ /* 0x000fe200048070c3 */
[----:B------:R-:W-:Y:S01]  /*5f70*/  FMUL R10, R78, R14 ;  /* 0x0000000e4e0a7220 */ /* 0x000fe20000400000 */
[----:B------:R-:W-:Y:S01]  /*5f80*/  IADD3 R195, PT, PT, R186, R207, RZ ;  /* 0x000000cfbac37210 */ /* 0x000fe20007ffe0ff */
[C---:B------:R-:W-:Y:S01]  /*5f90*/  FFMA R11, R81.reuse, R90, R11 ;  /* 0x0000005a510b7223 */ /* 0x040fe2000000000b */
[C---:B------:R-:W-:Y:S01]  /*5fa0*/  FFMA R8, R81.reuse, R89, R8 ;  /* 0x0000005951087223 */ /* 0x040fe20000000008 */
[C---:B------:R-:W-:Y:S01]  /*5fb0*/  FFMA R9, R81.reuse, R92, R9 ;  /* 0x0000005c51097223 */ /* 0x040fe20000000009 */
[--C-:B------:R-:W-:Y:S02]  /*5fc0*/  HADD2.F32 R95, -RZ, R97.reuse.H0_H0 ;  /* 0x20000061ff5f7230 */ /* 0x100fe40000004100 */
[----:B------:R-:W-:Y:S01]  /*5fd0*/  FFMA R10, R81, R91, R10 ;  /* 0x0000005b510a7223 */ /* 0x000fe2000000000a */
[----:B------:R-:W-:Y:S01]  /*5fe0*/  F2FP.SATFINITE.E4M3.F32.PACK_AB_MERGE_C R201, R11, R6, RZ ;  /* 0x000000060bc9723e */ /* 0x000fe200048070ff */
[C---:B------:R-:W-:Y:S01]  /*5ff0*/  FMUL R15, R78.reuse, R15 ;  /* 0x0000000f4e0f7220 */ /* 0x040fe20000400000 */
[----:B------:R-:W-:Y:S02]  /*6000*/  HADD2.F32 R98, -RZ, R97.H1_H1 ;  /* 0x30000061ff627230 */ /* 0x000fe40000004100 */
[C---:B------:R-:W-:Y:S01]  /*6010*/  FMUL R14, R78.reuse, R18 ;  /* 0x000000124e0e7220 */ /* 0x040fe20000400000 */
[----:B------:R-:W-:Y:S01]  /*6020*/  F2FP.SATFINITE.E4M3.F32.PACK_AB_MERGE_C R201, R5, R4, R201 ;  /* 0x0000000405c9723e */ /* 0x000fe200048070c9 */
[----:B------:R-:W-:Y:S02]  /*6030*/  HADD2.F32 R97, -RZ, R99.H0_H0 ;  /* 0x20000063ff617230 */ /* 0x000fe40000004100 */
[C---:B------:R-:W-:Y:S01]  /*6040*/  FFMA R15, R81.reuse, R94, R15 ;  /* 0x0000005e510f7223 */ /* 0x040fe2000000000f */
[C---:B------:R-:W-:Y:S01]  /*6050*/  FFMA R12, R81.reuse, R93, R12 ;  /* 0x0000005d510c7223 */ /* 0x040fe2000000000c */
[----:B------:R-:W-:Y:S01]  /*6060*/  FFMA R13, R81, R96, R13 ;  /* 0x00000060510d7223 */ /* 0x000fe2000000000d */
[----:B------:R-:W-:Y:S01]  /*6070*/  F2FP.F16.E4M3.UNPACK_B R135, R161 ;  /* 0x000000a1ff87723e */ /* 0x000fe200020006ff */
[--C-:B------:R-:W-:Y:S01]  /*6080*/  HADD2.F32 R99, -RZ, R101.reuse.H0_H0 ;  /* 0x20000065ff637230 */ /* 0x100fe20000004100 */
[----:B------:R-:W-:Y:S01]  /*6090*/  F2FP.SATFINITE.E4M3.F32.PACK_AB_MERGE_C R202, R15, R10, RZ ;  /* 0x0000000a0fca723e */ /* 0x000fe200048070ff */
[----:B------:R-:W-:Y:S01]  /*60a0*/  FFMA R14, R81, R95, R14 ;  /* 0x0000005f510e7223 */ /* 0x000fe2000000000e */
[C---:B------:R-:W-:Y:S01]  /*60b0*/  FMUL R19, R78.reuse, R19 ;  /* 0x000000134e137220 */ /* 0x040fe20000400000 */
[----:B------:R-:W-:Y:S01]  /*60c0*/  HADD2.F32 R102, -RZ, R101.H1_H1 ;  /* 0x30000065ff667230 */ /* 0x000fe20000004100 */
[----:B------:R-:W-:Y:S01]  /*60d0*/  F2FP.SATFINITE.E4M3.F32.PACK_AB_MERGE_C R202, R9, R8, R202 ;  /* 0x0000000809ca723e */ /* 0x000fe200048070ca */
[----:B------:R-:W-:Y:S02]  /*60e0*/  HADD2.F32 R101, -RZ, R103.H0_H0 ;  /* 0x20000067ff657230 */ /* 0x000fe40000004100 */
[C---:B------:R-:W-:Y:S01]  /*60f0*/  FFMA R19, R81.reuse, R98, R19 ;  /* 0x0000006251137223 */ /* 0x040fe20000000013 */
[C---:B------:R-:W-:Y:S01]  /*6100*/  FFMA R16, R81.reuse, R97, R16 ;  /* 0x0000006151107223 */ /* 0x040fe20000000010 */
[----:B------:R-:W-:Y:S01]  /*6110*/  FFMA R17, R81, R100, R17 ;  /* 0x0000006451117223 */ /* 0x000fe20000000011 */
[----:B------:R-:W-:Y:S02]  /*6120*/  HADD2.F32 R136, -RZ, R135.H1_H1 ;  /* 0x30000087ff887230 */ /* 0x000fe40000004100 */
[C---:B------:R-:W-:Y:S01]  /*6130*/  FMUL R18, R78.reuse, R22 ;  /* 0x000000164e127220 */ /* 0x040fe20000400000 */
[----:B------:R-:W-:Y:S01]  /*6140*/  F2FP.F16.E4M3.UNPACK_B R137, R161.H1 ;  /* 0x000000a1ff89723e */ /* 0x000fe200030006ff */
[C---:B------:R-:W-:Y:S01]  /*6150*/  FMUL R23, R78.reuse, R23 ;  /* 0x000000174e177220 */ /* 0x040fe20000400000 */
[--C-:B------:R-:W-:Y:S01]  /*6160*/  HADD2.F32 R103, -RZ, R105.reuse.H0_H0 ;  /* 0x20000069ff677230 */ /* 0x100fe20000004100 */
[----:B------:R-:W-:Y:S01]  /*6170*/  F2FP.SATFINITE.E4M3.F32.PACK_AB_MERGE_C R203, R19, R14, RZ ;  /* 0x0000000e13cb723e */ /* 0x000fe200048070ff */
[C---:B------:R-:W-:Y:S01]  /*6180*/  FFMA R18, R81.reuse, R99, R18 ;  /* 0x0000006351127223 */ /* 0x040fe20000000012 */
[C---:B------:R-:W-:Y:S01]  /*6190*/  FFMA R23, R81.reuse, R102, R23 ;  /* 0x0000006651177223 */ /* 0x040fe20000000017 */
[----:B------:R-:W-:Y:S01]  /*61a0*/  FFMA R20, R81, R101, R20 ;  /* 0x0000006551147223 */ /* 0x000fe20000000014 */
[----:B------:R-:W-:Y:S01]  /*61b0*/  F2FP.F16.E4M3.UNPACK_B R139, R162 ;  /* 0x000000a2ff8b723e */ /* 0x000fe200020006ff */
[----:B------:R-:W-:Y:S01]  /*61c0*/  HADD2.F32 R106, -RZ, R105.H1_H1 ;  /* 0x30000069ff6a7230 */ /* 0x000fe20000004100 */
[----:B------:R-:W-:Y:S01]  /*61d0*/  F2FP.SATFINITE.E4M3.F32.PACK_AB_MERGE_C R203, R13, R12, R203 ;  /* 0x0000000c0dcb723e */ /* 0x000fe200048070cb */
[----:B------:R-:W-:Y:S01]  /*61e0*/  FFMA R21, R81, R104, R21 ;  /* 0x0000006851157223 */ /* 0x000fe20000000015 */
[----:B------:R-:W-:Y:S01]  /*61f0*/  F2FP.SATFINITE.E4M3.F32.PACK_AB_MERGE_C R208, R23, R18, RZ ;  /* 0x0000001217d0723e */ /* 0x000fe200048070ff */
[----:B------:R-:W-:Y:S02]  /*6200*/  HADD2.F32 R105, -RZ, R107.H0_H0 ;  /* 0x2000006bff697230 */ /* 0x000fe40000004100 */
[C---:B------:R-:W-:Y:S01]  /*6210*/  FMUL R22, R78.reuse, R26 ;  /* 0x0000001a4e167220 */ /* 0x040fe20000400000 */
[----:B------:R1:W-:Y:S01]  /*6220*/  STS.128 [R172+UR49+0x8200], R200 ;  /* 0x008200c8ac007988 */ /* 0x0003e20008000c31 */
[----:B------:R-:W-:Y:S01]  /*6230*/  F2FP.SATFINITE.E4M3.F32.PACK_AB_MERGE_C R208, R17, R16, R208 ;  /* 0x0000001011d0723e */ /* 0x000fe200048070d0 */
[----:B------:R-:W-:Y:S02]  /*6240*/  HADD2.F32 R140, -RZ, R139.H1_H1 ;  /* 0x3000008bff8c7230 */ /* 0x000fe40000004100 */
[C---:B------:R-:W-:Y:S01]  /*6250*/  FFMA R22, R81.reuse, R103, R22 ;  /* 0x0000006751167223 */ /* 0x040fe20000000016 */
[C---:B------:R-:W-:Y:S01]  /*6260*/  FMUL R27, R78.reuse, R27 ;  /* 0x0000001b4e1b7220 */ /* 0x040fe20000400000 */
[--C-:B------:R-:W-:Y:S02]  /*6270*/  HADD2.F32 R107, -RZ, R109.reuse.H0_H0 ;  /* 0x2000006dff6b7230 */ /* 0x100fe40000004100 */
[C---:B------:R-:W-:Y:S01]  /*6280*/  FMUL R26, R78.reuse, R30 ;  /* 0x0000001e4e1a7220 */ /* 0x040fe20000400000 */
[----:B------:R-:W-:Y:S02]  /*6290*/  HADD2.F32 R110, -RZ, R109.H1_H1 ;  /* 0x3000006dff6e7230 */ /* 0x000fe40000004100 */
[C---:B------:R-:W-:Y:S01]  /*62a0*/  FFMA R27, R81.reuse, R106, R27 ;  /* 0x0000006a511b7223 */ /* 0x040fe2000000001b */
[C---:B------:R-:W-:Y:S01]  /*62b0*/  FFMA R24, R81.reuse, R105, R24 ;  /* 0x0000006951187223 */ /* 0x040fe20000000018 */
[----:B------:R-:W-:Y:S01]  /*62c0*/  FFMA R25, R81, R108, R25 ;  /* 0x0000006c51197223 */ /* 0x000fe20000000019 */
[----:B------:R-:W-:Y:S01]  /*62d0*/  F2FP.F16.E4M3.UNPACK_B R141, R162.H1 ;  /* 0x000000a2ff8d723e */ /* 0x000fe200030006ff */
[----:B------:R-:W-:Y:S01]  /*62e0*/  HADD2.F32 R109, -RZ, R111.H0_H0 ;  /* 0x2000006fff6d7230 */ /* 0x000fe20000004100 */
[----:B------:R-:W-:Y:S01]  /*62f0*/  F2FP.SATFINITE.E4M3.F32.PACK_AB_MERGE_C R209, R27, R22, RZ ;  /* 0x000000161bd1723e */ /* 0x000fe200048070ff */
[----:B------:R-:W-:Y:S01]  /*6300*/  FFMA R26, R81, R107, R26 ;  /* 0x0000006b511a7223 */ /* 0x000fe2000000001a */
[C---:B------:R-:W-:Y:S01]  /*6310*/  FMUL R31, R78.reuse, R31 ;  /* 0x0000001f4e1f7220 */ /* 0x040fe20000400000 */
[--C-:B------:R-:W-:Y:S01]  /*6320*/  HADD2.F32 R111, -RZ, R113.reuse.H0_H0 ;  /* 0x20000071ff6f7230 */ /* 0x100fe20000004100 */
[----:B------:R-:W-:Y:S01]  /*6330*/  F2FP.SATFINITE.E4M3.F32.PACK_AB_MERGE_C R209, R21, R20, R209 ;  /* 0x0000001415d1723e */ /* 0x000fe200048070d1 */
[----:B------:R-:W-:Y:S02]  /*6340*/  HADD2.F32 R114, -RZ, R113.H1_H1 ;  /* 0x30000071ff727230 */ /* 0x000fe40000004100 */
[C---:B------:R-:W-:Y:S01]  /*6350*/  FFMA R31, R81.reuse, R110, R31 ;  /* 0x0000006e511f7223 */ /* 0x040fe2000000001f */
[C---:B------:R-:W-:Y:S01]  /*6360*/  FFMA R28, R81.reuse, R109, R28 ;  /* 0x0000006d511c7223 */ /* 0x040fe2000000001c */
[----:B------:R-:W-:Y:S01]  /*6370*/  FFMA R29, R81, R112, R29 ;  /* 0x00000070511d7223 */ /* 0x000fe2000000001d */
[----:B------:R-:W-:Y:S02]  /*6380*/  HADD2.F32 R113, -RZ, R115.H0_H0 ;  /* 0x20000073ff717230 */ /* 0x000fe40000004100 */
[C---:B------:R-:W-:Y:S01]  /*6390*/  FMUL R30, R78.reuse, R34 ;  /* 0x000000224e1e7220 */ /* 0x040fe20000400000 */
[----:B------:R-:W-:Y:S01]  /*63a0*/  F2FP.F16.E4M3.UNPACK_B R143, R163 ;  /* 0x000000a3ff8f723e */ /* 0x000fe200020006ff */
[C---:B------:R-:W-:Y:S01]  /*63b0*/  FMUL R35, R78.reuse, R35 ;  /* 0x000000234e237220 */ /* 0x040fe20000400000 */
[----:B------:R-:W-:Y:S01]  /*63c0*/  HADD2.F32 R115, -RZ, R117.H0_H0 ;  /* 0x20000075ff737230 */ /* 0x000fe20000004100 */
[----:B------:R-:W-:Y:S01]  /*63d0*/  F2FP.SATFINITE.E4M3.F32.PACK_AB_MERGE_C R210, R31, R26, RZ ;  /* 0x0000001a1fd2723e */ /* 0x000fe200048070ff */
[C---:B------:R-:W-:Y:S01]  /*63e0*/  FFMA R30, R81.reuse, R111, R30 ;  /* 0x0000006f511e7223 */ /* 0x040fe2000000001e */
[C---:B------:R-:W-:Y:S01]  /*63f0*/  FFMA R35, R81.reuse, R114, R35 ;  /* 0x0000007251237223 */ /* 0x040fe20000000023 */
[C---:B------:R-:W-:Y:S01]  /*6400*/  FFMA R32, R81.reuse, R113, R32 ;  /* 0x0000007151207223 */ /* 0x040fe20000000020 */
[----:B------:R-:W-:Y:S01]  /*6410*/  F2FP.F16.E4M3.UNPACK_B R145, R163.H1 ;  /* 0x000000a3ff91723e */ /* 0x000fe200030006ff */
[----:B------:R-:W-:Y:S01]  /*6420*/  FFMA R33, R81, R116, R33 ;  /* 0x0000007451217223 */ /* 0x000fe20000000021 */
[----:B------:R-:W-:Y:S01]  /*6430*/  F2FP.SATFINITE.E4M3.F32.PACK_AB_MERGE_C R210, R25, R24, R210 ;  /* 0x0000001819d2723e */ /* 0x000fe200048070d2 */
[----:B------:R-:W-:Y:S01]  /*6440*/  HADD2.F32 R144, -RZ, R143.H1_H1 ;  /* 0x3000008fff907230 */ /* 0x000fe20000004100 */
[----:B------:R-:W-:Y:S01]  /*6450*/  F2FP.SATFINITE.E4M3.F32.PACK_AB_MERGE_C R211, R35, R30, RZ ;  /* 0x0000001e23d3723e */ /* 0x000fe200048070ff */
[----:B------:R-:W-:Y:S02]  /*6460*/  HADD2.F32 R118, -RZ, R117.H1_H1 ;  /* 0x30000075ff767230 */ /* 0x000fe40000004100 */
[C---:B------:R-:W-:Y:S01]  /*6470*/  FMUL R34, R78.reuse, R38 ;  /* 0x000000264e227220 */ /* 0x040fe20000400000 */
[----:B------:R-:W-:Y:S01]  /*6480*/  HADD2.F32 R117, -RZ, R119.H0_H0 ;  /* 0x20000077ff757230 */ /* 0x000fe20000004100 */
[----:B------:R-:W-:Y:S01]  /*6490*/  F2FP.SATFINITE.E4M3.F32.PACK_AB_MERGE_C R211, R29, R28, R211 ;  /* 0x0000001c1dd3723e */ /* 0x000fe200048070d3 */
[C---:B------:R-:W-:Y:S01]  /*64a0*/  FMUL R39, R78.reuse, R39 ;  /* 0x000000274e277220 */ /* 0x040fe20000400000 */
[--C-:B------:R-:W-:Y:S02]  /*64b0*/  HADD2.F32 R119, -RZ, R121.reuse.H0_H0 ;  /* 0x20000079ff777230 */ /* 0x100fe40000004100 */
[C---:B------:R-:W-:Y:S01]  /*64c0*/  FFMA R34, R81.reuse, R115, R34 ;  /* 0x0000007351227223 */ /* 0x040fe20000000022 */
[----:B------:R-:W-:Y:S01]  /*64d0*/  HADD2.F32 R122, -RZ, R121.H1_H1 ;  /* 0x30000079ff7a7230 */ /* 0x000fe20000004100 */
[----:B------:R1:W-:Y:S01]  /*64e0*/  STS.128 [R192+0x8010], R208 ;  /* 0x008010d0c0007388 */ /* 0x0003e20000000c00 */
[----:B------:R-:W-:Y:S02]  /*64f0*/  HADD2.F32 R121, -RZ, R123.H0_H0 ;  /* 0x2000007bff797230 */ /* 0x000fe40000004100 */
[C---:B------:R-:W-:Y:S01]  /*6500*/  FFMA R39, R81.reuse, R118, R39 ;  /* 0x0000007651277223 */ /* 0x040fe20000000027 */
[C---:B------:R-:W-:Y:S01]  /*6510*/  FFMA R36, R81.reuse, R117, R36 ;  /* 0x0000007551247223 */ /* 0x040fe20000000024 */
[----:B------:R-:W-:Y:S01]  /*6520*/  FFMA R37, R81, R120, R37 ;  /* 0x0000007851257223 */ /* 0x000fe20000000025 */
[C---:B------:R-:W-:Y:S01]  /*6530*/  FMUL R38, R78.reuse, R42 ;  /* 0x0000002a4e267220 */ /* 0x040fe20000400000 */
[----:B------:R-:W-:Y:S01]  /*6540*/  ISETP.NE.AND P0, PT, R189, RZ, PT ;  /* 0x000000ffbd00720c */ /* 0x000fe20003f05270 */
[C---:B------:R-:W-:Y:S01]  /*6550*/  FMUL R43, R78.reuse, R43 ;  /* 0x0000002b4e2b7220 */ /* 0x040fe20000400000 */
[--C-:B------:R-:W-:Y:S01]  /*6560*/  HADD2.F32 R123, -RZ, R125.reuse.H0_H0 ;  /* 0x2000007dff7b7230 */ /* 0x100fe20000004100 */
[----:B------:R-:W-:Y:S01]  /*6570*/  F2FP.SATFINITE.E4M3.F32.PACK_AB_MERGE_C R212, R39, R34, RZ ;  /* 0x0000002227d4723e */ /* 0x000fe200048070ff */
[C---:B------:R-:W-:Y:S01]  /*6580*/  FFMA R38, R81.reuse, R119, R38 ;  /* 0x0000007751267223 */ /* 0x040fe20000000026 */
[C---:B------:R-:W-:Y:S01]  /*6590*/  FFMA R43, R81.reuse, R122, R43 ;  /* 0x0000007a512b7223 */ /* 0x040fe2000000002b */
[----:B------:R-:W-:Y:S01]  /*65a0*/  FFMA R40, R81, R121, R40 ;  /* 0x0000007951287223 */ /* 0x000fe20000000028 */
[----:B------:R-:W-:Y:S01]  /*65b0*/  F2FP.SATFINITE.E4M3.F32.PACK_AB_MERGE_C R212, R33, R32, R212 ;  /* 0x0000002021d4723e */ /* 0x000fe200048070d4 */
[----:B------:R-:W-:Y:S01]  /*65c0*/  FFMA R41, R81, R124, R41 ;  /* 0x0000007c51297223 */ /* 0x000fe20000000029 */
[----:B------:R-:W-:Y:S01]  /*65d0*/  HADD2.F32 R126, -RZ, R125.H1_H1 ;  /* 0x3000007dff7e7230 */ /* 0x000fe20000004100 */
[----:B------:R-:W-:Y:S01]  /*65e0*/  F2FP.SATFINITE.E4M3.F32.PACK_AB_MERGE_C R213, R43, R38, RZ ;  /* 0x000000262bd5723e */ /* 0x000fe200048070ff */
[----:B------:R-:W-:Y:S02]  /*65f0*/  HADD2.F32 R125, -RZ, R127.H0_H0 ;  /* 0x2000007fff7d7230 */ /* 0x000fe40000004100 */
[C---:B------:R-:W-:Y:S01]  /*6600*/  FMUL R42, R78.reuse, R46 ;  /* 0x0000002e4e2a7220 */ /* 0x040fe20000400000 */
[----:B------:R-:W-:Y:S01]  /*6610*/  FMUL R47, R78, R47 ;  /* 0x0000002f4e2f7220 */ /* 0x000fe20000400000 */
[--C-:B------:R-:W-:Y:S01]  /*6620*/  HADD2.F32 R127, -RZ, R129.reuse.H0_H0 ;  /* 0x20000081ff7f7230 */ /* 0x100fe20000004100 */
[----:B------:R-:W-:Y:S01]  /*6630*/  F2FP.SATFINITE.E4M3.F32.PACK_AB_MERGE_C R213, R37, R36, R213 ;  /* 0x0000002425d5723e */ /* 0x000fe200048070d5 */
[C---:B------:R-:W-:Y:S01]  /*6640*/  FFMA R42, R81.reuse, R123, R42 ;  /* 0x0000007b512a7223 */ /* 0x040fe2000000002a */
[C---:B------:R-:W-:Y:S01]  /*6650*/  FFMA R47, R81.reuse, R126, R47 ;  /* 0x0000007e512f7223 */ /* 0x040fe2000000002f */
[C---:B------:R-:W-:Y:S01]  /*6660*/  FFMA R44, R81.reuse, R125, R44 ;  /* 0x0000007d512c7223 */ /* 0x040fe2000000002c */
[----:B------:R-:W-:Y:S01]  /*6670*/  ISETP.NE.AND P6, PT, R198, RZ, PT ;  /* 0x000000ffc600720c */ /* 0x000fe20003fc5270 */
[----:B------:R-:W-:Y:S01]  /*6680*/  FFMA R45, R81, R128, R45 ;  /* 0x00000080512d7223 */ /* 0x000fe2000000002d */
[----:B------:R-:W-:Y:S01]  /*6690*/  HADD2.F32 R130, -RZ, R129.H1_H1 ;  /* 0x30000081ff827230 */ /* 0x000fe20000004100 */
[----:B------:R-:W-:Y:S01]  /*66a0*/  F2FP.SATFINITE.E4M3.F32.PACK_AB_MERGE_C R214, R47, R42, RZ ;  /* 0x0000002a2fd6723e */ /* 0x000fe200048070ff */
[----:B------:R-:W-:Y:S02]  /*66b0*/  HADD2.F32 R129, -RZ, R131.H0_H0 ;  /* 0x20000083ff817230 */ /* 0x000fe40000004100 */
[C---:B------:R-:W-:Y:S01]  /*66c0*/  FMUL R46, R78.reuse, R50 ;  /* 0x000000324e2e7220 */ /* 0x040fe20000400000 */
[C---:B------:R-:W-:Y:S01]  /*66d0*/  FMUL R51, R78.reuse, R51 ;  /* 0x000000334e337220 */ /* 0x040fe20000400000 */
[--C-:B------:R-:W-:Y:S02]  /*66e0*/  HADD2.F32 R131, -RZ, R133.reuse.H0_H0 ;  /* 0x20000085ff837230 */ /* 0x100fe40000004100 */
[C---:B------:R-:W-:Y:S01]  /*66f0*/  FMUL R50, R78.reuse, R54 ;  /* 0x000000364e327220 */ /* 0x040fe20000400000 */
[C---:B------:R-:W-:Y:S01]  /*6700*/  FFMA R46, R81.reuse, R127, R46 ;  /* 0x0000007f512e7223 */ /* 0x040fe2000000002e */
[----:B------:R-:W-:Y:S02]  /*6710*/  HADD2.F32 R134, -RZ, R133.H1_H1 ;  /* 0x30000085ff867230 */ /* 0x000fe40000004100 */
[C---:B------:R-:W-:Y:S01]  /*6720*/  FFMA R51, R81.reuse, R130, R51 ;  /* 0x0000008251337223 */ /* 0x040fe20000000033 */
[----:B------:R-:W-:Y:S02]  /*6730*/  HADD2.F32 R133, -RZ, R135.H0_H0 ;  /* 0x20000087ff857230 */ /* 0x000fe40000004100 */
[C---:B------:R-:W-:Y:S01]  /*6740*/  FMUL R55, R78.reuse, R55 ;  /* 0x000000374e377220 */ /* 0x040fe20000400000 */
[C---:B------:R-:W-:Y:S01]  /*6750*/  FFMA R48, R81.reuse, R129, R48 ;  /* 0x0000008151307223 */ /* 0x040fe20000000030 */
[C---:B------:R-:W-:Y:S01]  /*6760*/  FFMA R49, R81.reuse, R132, R49 ;  /* 0x0000008451317223 */ /* 0x040fe20000000031 */
[--C-:B------:R-:W-:Y:S02]  /*6770*/  HADD2.F32 R135, -RZ, R137.reuse.H0_H0 ;  /* 0x20000089ff877230 */ /* 0x100fe40000004100 */
[C---:B------:R-:W-:Y:S01]  /*6780*/  FFMA R50, R81.reuse, R131, R50 ;  /* 0x0000008351327223 */ /* 0x040fe20000000032 */
[----:B------:R-:W-:Y:S02]  /*6790*/  HADD2.F32 R138, -RZ, R137.H1_H1 ;  /* 0x30000089ff8a7230 */ /* 0x000fe40000004100 */
[C---:B------:R-:W-:Y:S01]  /*67a0*/  FMUL R54, R78.reuse, R58 ;  /* 0x0000003a4e367220 */ /* 0x040fe20000400000 */
[----:B------:R-:W-:Y:S02]  /*67b0*/  HADD2.F32 R137, -RZ, R139.H0_H0 ;  /* 0x2000008bff897230 */ /* 0x000fe40000004100 */
[C---:B------:R-:W-:Y:S01]  /*67c0*/  FFMA R55, R81.reuse, R134, R55 ;  /* 0x0000008651377223 */ /* 0x040fe20000000037 */
        /* <DEDUP_REMOVED lines=16> */
[----:B------:R-:W-:Y:S01]  /*68d0*/  FFMA R63, R81, R142, R63 ;  /* 0x0000008e513f7223 */ /* 0x000fe2000000003f */
[----:B------:R-:W-:Y:S01]  /*68e0*/  FMUL R67, R78, R67 ;  /* 0x000000434e437220 */ /* 0x000fe20000400000 */
[----:B------:R-:W-:Y:S01]  /*68f0*/  F2FP.SATFINITE.E4M3.F32.PACK_AB_MERGE_C R215, R51, R46, RZ ;  /* 0x0000002e33d7723e */ /* 0x000fe200048070ff */
[C---:B------:R-:W-:Y:S01]  /*6900*/  FFMA R60, R81.reuse, R141, R60 ;  /* 0x0000008d513c7223 */ /* 0x040fe2000000003c */
[C---:B------:R-:W-:Y:S01]  /*6910*/  FFMA R61, R81.reuse, R144, R61 ;  /* 0x00000090513d7223 */ /* 0x040fe2000000003d */
[C---:B------:R-:W-:Y:S01]  /*6920*/  FFMA R62, R81.reuse, R143, R62 ;  /* 0x0000008f513e7223 */ /* 0x040fe2000000003e */
[----:B------:R-:W-:Y:S01]  /*6930*/  FFMA R67, R81, R146, R67 ;  /* 0x0000009251437223 */ /* 0x000fe20000000043 */
[----:B------:R-:W-:Y:S02]  /*6940*/  F2FP.SATFINITE.E4M3.F32.PACK_AB_MERGE_C R214, R41, R40, R214 ;  /* 0x0000002829d6723e */ /* 0x000fe400048070d6 */
[----:B------:R-:W-:Y:S02]  /*6950*/  F2FP.SATFINITE.E4M3.F32.PACK_AB_MERGE_C R215, R45, R44, R215 ;  /* 0x0000002c2dd7723e */ /* 0x000fe400048070d7 */
[----:B------:R-:W-:Y:S02]  /*6960*/  F2FP.SATFINITE.E4M3.F32.PACK_AB_MERGE_C R216, R55, R50, RZ ;  /* 0x0000003237d8723e */ /* 0x000fe400048070ff */
[----:B------:R-:W-:Y:S01]  /*6970*/  F2FP.SATFINITE.E4M3.F32.PACK_AB_MERGE_C R217, R59, R54, RZ ;  /* 0x000000363bd9723e */ /* 0x000fe200048070ff */
[----:B------:R1:W-:Y:S01]  /*6980*/  STS.128 [R195+0x8020], R212 ;  /* 0x008020d4c3007388 */ /* 0x0003e20000000c00 */
[----:B------:R-:W-:Y:S02]  /*6990*/  F2FP.SATFINITE.E4M3.F32.PACK_AB_MERGE_C R218, R63, R58, RZ ;  /* 0x0000003a3fda723e */ /* 0x000fe400048070ff */
[----:B------:R-:W-:Y:S02]  /*69a0*/  F2FP.SATFINITE.E4M3.F32.PACK_AB_MERGE_C R219, R67, R62, RZ ;  /* 0x0000003e43db723e */ /* 0x000fe400048070ff */
[----:B------:R-:W-:Y:S02]  /*69b0*/  F2FP.SATFINITE.E4M3.F32.PACK_AB_MERGE_C R216, R49, R48, R216 ;  /* 0x0000003031d8723e */ /* 0x000fe400048070d8 */
[----:B------:R-:W-:Y:S02]  /*69c0*/  F2FP.SATFINITE.E4M3.F32.PACK_AB_MERGE_C R217, R53, R52, R217 ;  /* 0x0000003435d9723e */ /* 0x000fe400048070d9 */
[----:B------:R-:W-:Y:S02]  /*69d0*/  F2FP.SATFINITE.E4M3.F32.PACK_AB_MERGE_C R218, R57, R56, R218 ;  /* 0x0000003839da723e */ /* 0x000fe400048070da */
[----:B------:R-:W-:Y:S02]  /*69e0*/  F2FP.SATFINITE.E4M3.F32.PACK_AB_MERGE_C R219, R61, R60, R219 ;  /* 0x0000003c3ddb723e */ /* 0x000fe400048070db */
[----:B------:R-:W-:Y:S02]  /*69f0*/  LEA R204, R181, UR49, 0x3 ;  /* 0x00000031b5cc7c11 */ /* 0x000fe4000f8e18ff */
[----:B------:R-:W-:Y:S01]  /*6a00*/  @P6 SHF.L.U32 R221, R180, 0x1f, RZ ;  /* 0x0000001fb4dd6819 */ /* 0x000fe200000006ff */
[----:B------:R1:W-:Y:S01]  /*6a10*/  STS.128 [R194+0x8010], R216 ;  /* 0x008010d8c2007388 */ /* 0x0003e20000000c00 */
[----:B------:R-:W-:Y:S01]  /*6a20*/  @!PT LDS RZ, [RZ] ;  /* 0x00000000fffff984 */ /* 0x000fe20000000800 */
[----:B------:R-:W-:Y:S01]  /*6a30*/  @!PT LDS RZ, [RZ] ;  /* 0x00000000fffff984 */ /* 0x000fe20000000800 */
[----:B------:R-:W-:Y:S01]  /*6a40*/  @!PT LDS RZ, [RZ] ;  /* 0x00000000fffff984 */ /* 0x000fe20000000800 */
[----:B------:R-:W-:Y:S01]  /*6a50*/  @!PT LDS RZ, [RZ] ;  /* 0x00000000fffff984 */ /* 0x000fe20000000800 */
[----:B------:R2:W-:Y:S07]  /*6a60*/  MEMBAR.ALL.CTA ;  /* 0x0000000000007992 */ /* 0x0005ee0000008000 */
[----:B--2---:R-:W2:Y:S02]  /*6a70*/  FENCE.VIEW.ASYNC.S ;  /* 0x00000000000073c6 */ /* 0x004ea40000000000 */
[----:B--2---:R-:W-:Y:S06]  /*6a80*/  BAR.SYNC.DEFER_BLOCKING 0x1, 0x80 ;  /* 0x0042000000007b1d */ /* 0x004fec0000010000 */
[----:B------:R-:W-:Y:S05]  /*6a90*/  @P0 BRA `(.L_x_96) ;  /* 0x0000000000280947 */ /* 0x000fea0003800000 */
[----:B------:R-:W-:Y:S02]  /*6aa0*/  UIADD3 UR4, UPT, UPT, UR49, 0x8200, URZ ;  /* 0x0000820031047890 */ /* 0x000fe4000fffe0ff */
[----:B------:R-:W-:Y:S01]  /*6ab0*/  UIADD3 UR6, UP0, UPT, UR52, 0x680, URZ ;  /* 0x0000068034067890 */ /* 0x000fe2000ff1e0ff */
[----:B------:R-:W-:Y:S03]  /*6ac0*/  UMOV UR43, UR36 ;  /* 0x00000024002b7c82 */ /* 0x000fe60008000000 */
[----:B------:R-:W-:Y:S01]  /*6ad0*/  MOV R188, UR4 ;  /* 0x0000000400bc7c02 */ /* 0x000fe20008000f00 */
[----:B------:R-:W-:Y:S03]  /*6ae0*/  UIADD3.X UR7, UPT, UPT, URZ, UR53, URZ, UP0, !UPT ;  /* 0x00000035ff077290 */ /* 0x000fe600087fe4ff */
[----:B------:R-:W-:Y:S11]  /*6af0*/  R2UR UR40, R188 ;  /* 0x00000000bc2872ca */ /* 0x000ff600000e0000 */
[----:B------:R-:W-:Y:S02]  /*6b00*/  @!UPT UIADD3 URZ, UPT, UPT, URZ, URZ, URZ ;  /* 0x000000fffffff290 */ /* 0x000fe4000fffe0ff */
[----:B------:R2:W-:Y:S01]  /*6b10*/  UTMASTG.3D [UR40], [UR6] ;  /* 0x00000028060073b5 */ /* 0x0005e20008010000 */
[----:B------:R0:W-:Y:S01]  /*6b20*/  UTMACMDFLUSH ;  /* 0x00000000000079b7 */ /* 0x0001e20000000000 */
[----:B--2---:R-:W-:Y:S04]  /*6b30*/  DEPBAR.LE SB0, 0x1 ;  /* 0x000080400000791a */ /* 0x004fe80000000000 */
.L_x_96:
[----:B------:R-:W-:Y:S05]  /*6b40*/  BSYNC.RECONVERGENT B0 ;  /* 0x0000000000007941 */ /* 0x000fea0003800200 */
.L_x_95:
[----:B------:R-:W-:Y:S06]  /*6b50*/  BAR.SYNC.DEFER_BLOCKING 0x1, 0x80 ;  /* 0x0042000000007b1d */ /* 0x000fec0000010000 */
[----:B------:R-:W2:Y:S01]  /*6b60*/  @P6 SYNCS.PHASECHK.TRANS64.TRYWAIT P0, [R204+URZ+0x20], R221 ;  /* 0x000020ddcc0065a7 */ /* 0x000ea200080011ff */
[----:B------:R-:W-:Y:S01]  /*6b70*/  BSSY B1, `(.L_x_97) ;  /* 0x0000023000017945 */ /* 0x000fe20003800000 */
[----:B--2---:R-:W-:Y:S03]  /*6b80*/  @P6 SEL R196, RZ, 0x1, !P0 ;  /* 0x00000001ffc46807 */ /* 0x004fe60004000000 */
[----:B------:R-:W-:Y:S05]  /*6b90*/  @!P6 BRA `(.L_x_98) ;  /* 0x000000000080e947 */ /* 0x000fea0003800000 */
[----:B------:R-:W-:Y:S01]  /*6ba0*/  ISETP.NE.AND P1, PT, R197, RZ, PT ;  /* 0x000000ffc500720c */ /* 0x000fe20003f25270 */
[----:B------:R-:W-:Y:S01]  /*6bb0*/  BSSY B0, `(.L_x_99) ;  /* 0x000000a000007945 */ /* 0x000fe20003800000 */
[----:B------:R-:W-:Y:S11]  /*6bc0*/  ISETP.NE.AND P0, PT, R196, RZ, PT ;  /* 0x000000ffc400720c */ /* 0x000ff60003f05270 */
[----:B------:R-:W-:Y:S04]  /*6bd0*/  @P1 IMAD R0, R181, 0x2000, R186 ;  /* 0x00002000b5001824 */ /* 0x000fe800078e02ba */
[C---:B------:R-:W-:Y:S01]  /*6be0*/  @P1 IMAD.IADD R6, R0.reuse, 0x1, R199 ;  /* 0x0000000100061824 */ /* 0x040fe200078e02c7 */
[----:B------:R-:W-:Y:S03]  /*6bf0*/  @P1 IADD3 R4, PT, PT, R0, R207, RZ ;  /* 0x000000cf00041210 */ /* 0x000fe60007ffe0ff */
[----:B------:R-:W-:Y:S01]  /*6c00*/  @P1 IMAD.IADD R2, R205, 0x1, R6 ;  /* 0x00000001cd021824 */ /* 0x000fe200078e0206 */
[----:B------:R-:W-:Y:S06]  /*6c10*/  @P0 BRA `(.L_x_100) ;  /* 0x00000000000c0947 */ /* 0x000fec0003800000 */
[----:B------:R-:W-:Y:S04]  /*6c20*/  SHF.L.U32 R3, R180, 0x1f, RZ ;  /* 0x0000001fb4037819 */ /* 0x000fe800000006ff */
[----:B------:R-:W2:Y:S02]  /*6c30*/  SYNCS.PHASECHK.TRANS64.TRYWAIT P0, [R204+URZ+0x20], R3 ;  /* 0x00002003cc0075a7 */ /* 0x000ea400080011ff */
[----:B--2---:R-:W-:Y:S05]  /*6c40*/  @!P0 BRA `(.L_x_101) ;  /* 0x00000048009c8947 */ /* 0x004fea0003800000 */
.L_x_100:
[----:B------:R-:W-:Y:S05]  /*6c50*/  BSYNC B0 ;  /* 0x0000000000007941 */ /* 0x000fea0003800000 */
.L_x_99:
[----:B------:R-:W-:Y:S01]  /*6c60*/  ISETP.NE.AND P0, PT, R197, RZ, PT ;  /* 0x000000ffc500720c */ /* 0x000fe20003f05270 */
[----:B--2---:R-:W-:Y:S02]  /*6c70*/  VIADD R204, R204, 0x40 ;  /* 0x00000040cccc7836 */ /* 0x004fe40000000000 */
[----:B------:R-:W-:Y:S02]  /*6c80*/  IMAD.U32 R3, RZ, RZ, UR37 ;  /* 0x00000025ff037e24 */ /* 0x000fe4000f8e00ff */
[----:B------:R-:W-:Y:S03]  /*6c90*/  VIADD R181, R181, 0x1 ;  /* 0x00000001b5b57836 */ /* 0x000fe60000000000 */
[----:B------:R-:W-:Y:S05]  /*6ca0*/  PRMT R3, R3, 0x654, R204 ;  /* 0x0000065403037816 */ /* 0x000fea00000000cc */
[----:B------:R2:W3:Y:S04]  /*6cb0*/  @P0 LDS.128 R148, [R0] ;  /* 0x0000000000940984 */ /* 0x0004e80000000c00 */
[----:B------:R2:W4:Y:S04]  /*6cc0*/  @P0 LDS.128 R156, [R4+0x20] ;  /* 0x00002000049c0984 */ /* 0x0005280000000c00 */
        /* <DEDUP_REMOVED lines=9> */
[----:B------:R-:W-:Y:S01]  /*6d60*/  SEL R181, R181, RZ, P0 ;  /* 0x000000ffb5b57207 */ /* 0x000fe20000000000 */
[----:B-----5:R5:W-:Y:S02]  /*6d70*/  SYNCS.ARRIVE.TRANS64.RED.A1T0 RZ, [R3+URZ], RZ ;  /* 0x000000ff03ff79a7 */ /* 0x020be400081004ff */
[----:B-----5:R-:W-:Y:S04]  /*6d80*/  SEL R3, RZ, 0x1, P0 ;  /* 0x00000001ff037807 */ /* 0x020fe80000000000 */
[----:B--234-:R-:W-:Y:S02]  /*6d90*/  LOP3.LUT R180, R180, R3, RZ, 0x3c, !PT ;  /* 0x00000003b4b47212 */ /* 0x01cfe400078e3cff */
.L_x_98:
[----:B------:R-:W-:Y:S05]  /*6da0*/  BSYNC B1 ;  /* 0x0000000000017941 */ /* 0x000fea0003800000 */
.L_x_97:
[----:B------:R-:W-:Y:S01]  /*6db0*/  VIADD R0, R80, 0x40 ;  /* 0x0000004050007836 */ /* 0x000fe20000000000 */
[----:B------:R-:W-:Y:S04]  /*6dc0*/  BSSY.RECONVERGENT B6, `(.L_x_102) ;  /* 0x0000015000067945 */ /* 0x000fe80003800200 */
[----:B------:R-:W-:Y:S04]  /*6dd0*/  SHF.R.U32.HI R0, RZ, 0x15, R0 ;  /* 0x00000015ff007819 */ /* 0x000fe80000011600 */
[----:B------:R-:W-:Y:S11]  /*6de0*/  LOP3.LUT P0, RZ, R0, 0x3, R173, 0x48, !PT ;  /* 0x0000000300ff7812 */ /* 0x000ff600078048ad */
[----:B------:R-:W-:Y:S02]  /*6df0*/  @!UPT UIADD3 URZ, UPT, UPT, URZ, URZ, URZ ;  /* 0x000000fffffff290 */ /* 0x000fe4000fffe0ff */
[----:B------:R-:W-:Y:S05]  /*6e00*/  @!P0 BRA `(.L_x_103) ;  /* 0x0000000000408947 */ /* 0x000fea0003800000 */
[----:B------:R-:W2:Y:S01]  /*6e10*/  LDCU.64 UR8, c[0x4][0x78] ;  /* 0x01000f00ff0877ac */ /* 0x000ea20008000a00 */
[----:B------:R-:W-:Y:S01]  /*6e20*/  MOV R3, 0x0 ;  /* 0x0000000000037802 */ /* 0x000fe20000000f00 */
[----:B------:R-:W-:Y:S02]  /*6e30*/  HFMA2 R12, -RZ, RZ, 0, 5.9604644775390625e-08 ;  /* 0x00000001ff0c7431 */ /* 0x000fe400000001ff */
[----:B------:R-:W-:Y:S02]  /*6e40*/  IMAD.MOV.U32 R8, RZ, RZ, 0x192 ;  /* 0x00000192ff087424 */ /* 0x000fe400078e00ff */
[----:B------:R-:W-:Y:S01]  /*6e50*/  IMAD.MOV.U32 R13, RZ, RZ, RZ ;  /* 0x000000ffff0d7224 */ /* 0x000fe200078e00ff */
[----:B------:R-:W3:Y:S01]  /*6e60*/  LDCU.64 UR6, c[0x4][0x80] ;  /* 0x01001000ff0677ac */ /* 0x000ee20008000a00 */
[----:B------:R-:W4:Y:S01]  /*6e70*/  LDC.64 R2, c[0x4][R3] ;  /* 0x0100000003027b82 */ /* 0x000f220000000a00 */
[----:B------:R-:W5:Y:S01]  /*6e80*/  LDCU.64 UR4, c[0x4][0x18] ;  /* 0x01000300ff0477ac */ /* 0x000f620008000a00 */
[----:B--2---:R-:W-:Y:S01]  /*6e90*/  MOV R5, UR9 ;  /* 0x0000000900057c02 */ /* 0x004fe20008000f00 */
[----:B------:R-:W-:Y:S01]  /*6ea0*/  IMAD.U32 R4, RZ, RZ, UR8 ;  /* 0x00000008ff047e24 */ /* 0x000fe2000f8e00ff */
[----:B---3--:R-:W-:Y:S01]  /*6eb0*/  MOV R7, UR7 ;  /* 0x0000000700077c02 */ /* 0x008fe20008000f00 */
[----:B------:R-:W-:Y:S01]  /*6ec0*/  IMAD.U32 R6, RZ, RZ, UR6 ;  /* 0x00000006ff067e24 */ /* 0x000fe2000f8e00ff */
[----:B-----5:R-:W-:Y:S01]  /*6ed0*/  MOV R11, UR5 ;  /* 0x00000005000b7c02 */ /* 0x020fe20008000f00 */
[----:B------:R-:W-:Y:S02]  /*6ee0*/  IMAD.U32 R10, RZ, RZ, UR4 ;  /* 0x00000004ff0a7e24 */ /* 0x000fe4000f8e00ff */
[----:B------:R-:W-:Y:S07]  /*6ef0*/  LEPC R20, `(.L_x_103) ;  /* 0x000000001014794e */ /* 0x000fee0000000000 */
[----:B-1--4-:R-:W-:Y:S05]  /*6f00*/  CALL.ABS.NOINC R2 ;  /* 0x0000000002007343 */ /* 0x012fea0003c00000 */
.L_x_103:
[----:B------:R-:W-:Y:S05]  /*6f10*/  BSYNC.RECONVERGENT B6 ;  /* 0x0000000000067941 */ /* 0x000fea0003800200 */
.L_x_102:
[----:B------:R-:W-:Y:S01]  /*6f20*/  F2FP.F16.E4M3.UNPACK_B R4, R149 ;  /* 0x00000095ff04723e */ /* 0x000fe200020006ff */
[----:B------:R-:W-:Y:S05]  /*6f30*/  WARPSYNC.ALL ;  /* 0x0000000000007948 */ /* 0x000fea0003800000 */
[----:B------:R-:W-:Y:S01]  /*6f40*/  R2UR UR4, R80 ;  /* 0x00000000500472ca */ /* 0x000fe200000e0000 */
[--C-:B------:R-:W-:Y:S01]  /*6f50*/  HADD2.F32 R88, -RZ, R4.reuse.H0_H0 ;  /* 0x20000004ff587230 */ /* 0x100fe20000004100 */
[-C--:B------:R-:W-:Y:S01]  /*6f60*/  F2FP.F16.E4M3.UNPACK_B R0, R148.reuse ;  /* 0x00000094ff00723e */ /* 0x080fe200020006ff */
[----:B------:R-:W-:Y:S01]  /*6f70*/  HADD2.F32 R83, -RZ, R4.H1_H1 ;  /* 0x30000004ff537230 */ /* 0x000fe20000004100 */
[----:B------:R-:W-:Y:S01]  /*6f80*/  F2FP.F16.E4M3.UNPACK_B R4, R151 ;  /* 0x00000097ff04723e */ /* 0x000fe200020006ff */
[----:B------:R-:W-:Y:S01]  /*6f90*/  BSSY.RECONVERGENT B0, `(.L_x_104) ;  /* 0x0000116000007945 */ /* 0x000fe20003800200 */
[----:B------:R-:W-:Y:S01]  /*6fa0*/  F2FP.F16.E4M3.UNPACK_B R3, R148.H1 ;  /* 0x00000094ff03723e */ /* 0x000fe200030006ff */
[--C-:B------:R-:W-:Y:S01]  /*6fb0*/  HADD2.F32 R2, -RZ, R0.reuse.H0_H0 ;  /* 0x20000000ff027230 */ /* 0x100fe20000004100 */
[----:B-1----:R-:W-:Y:S01]  /*6fc0*/  F2FP.F16.E4M3.UNPACK_B R135, R162 ;  /* 0x000000a2ff87723e */ /* 0x002fe200020006ff */
[----:B------:R-:W-:Y:S01]  /*6fd0*/  HADD2.F32 R82, -RZ, R0.H1_H1 ;  /* 0x30000000ff527230 */ /* 0x000fe20000004100 */
[----:B------:R-:W-:Y:S01]  /*6fe0*/  F2FP.F16.E4M3.UNPACK_B R0, R149.H1 ;  /* 0x00000095ff00723e */ /* 0x000fe200030006ff */
[--C-:B------:R-:W-:Y:S01]  /*6ff0*/  HADD2.F32 R84, -RZ, R3.reuse.H0_H0 ;  /* 0x20000003ff547230 */ /* 0x100fe20000004100 */
[----:B------:R-:W-:Y:S01]  /*7000*/  F2FP.F16.E4M3.UNPACK_B R125, R159.H1 ;  /* 0x0000009fff7d723e */ /* 0x000fe200030006ff */
[----:B------:R-:W-:Y:S01]  /*7010*/  HADD2.F32 R86, -RZ, R3.H1_H1 ;  /* 0x30000003ff567230 */ /* 0x000fe20000004100 */
[-C--:B------:R-:W-:Y:S01]  /*7020*/  F2FP.F16.E4M3.UNPACK_B R3, R150.reuse ;  /* 0x00000096ff03723e */ /* 0x080fe200020006ff */
[--C-:B------:R-:W-:Y:S01]  /*7030*/  HADD2.F32 R90, -RZ, R0.reuse.H0_H0 ;  /* 0x20000000ff5a7230 */ /* 0x100fe20000004100 */
[----:B------:R-:W-:Y:S01]  /*7040*/  ISETP.NE.AND P0, PT, R189, RZ, PT ;  /* 0x000000ffbd00720c */ /* 0x000fe20003f05270 */
[----:B------:R-:W-:Y:S01]  /*7050*/  HADD2.F32 R85, -RZ, R0.H1_H1 ;  /* 0x30000000ff557230 */ /* 0x000fe20000004100 */
[----:B------:R-:W-:Y:S01]  /*7060*/  F2FP.F16.E4M3.UNPACK_B R0, R150.H1 ;  /* 0x00000096ff00723e */ /* 0x000fe200030006ff */
[--C-:B------:R-:W-:Y:S01]  /*7070*/  HADD2.F32 R92, -RZ, R3.reuse.H0_H0 ;  /* 0x20000003ff5c7230 */ /* 0x100fe20000004100 */
[----:B------:R-:W-:Y:S01]  /*7080*/  ISETP.NE.AND P6, PT, R198, RZ, PT ;  /* 0x000000ffc600720c */ /* 0x000fe20003fc5270 */
[----:B------:R-:W-:Y:S01]  /*7090*/  HADD2.F32 R87, -RZ, R3.H1_H1 ;  /* 0x30000003ff577230 */ /* 0x000fe20000004100 */
[----:B------:R-:W-:Y:S01]  /*70a0*/  F2FP.F16.E4M3.UNPACK_B R3, R151.H1 ;  /* 0x00000097ff03723e */ /* 0x000fe200030006ff */
[--C-:B------:R-:W-:Y:S02]  /*70b0*/  HADD2.F32 R94, -RZ, R0.reuse.H0_H0 ;  /* 0x20000000ff5e7230 */ /* 0x100fe40000004100 */
[----:B------:R-:W-:Y:S01]  /*70c0*/  HADD2.F32 R89, -RZ, R0.H1_H1 ;  /* 0x30000000ff597230 */ /* 0x000fe20000004100 */
[-C--:B------:R-:W-:Y:S01]  /*70d0*/  F2FP.F16.E4M3.UNPACK_B R0, R152.reuse ;  /* 0x00000098ff00723e */ /* 0x080fe200020006ff */
[--C-:B------:R-:W-:Y:S02]  /*70e0*/  HADD2.F32 R96, -RZ, R4.reuse.H0_H0 ;  /* 0x20000004ff607230 */ /* 0x100fe40000004100 */
[----:B------:R-:W-:Y:S01]  /*70f0*/  HADD2.F32 R91, -RZ, R4.H1_H1 ;  /* 0x30000004ff5b7230 */ /* 0x000fe20000004100 */
[-C--:B------:R-:W-:Y:S01]  /*7100*/  F2FP.F16.E4M3.UNPACK_B R4, R153.reuse ;  /* 0x00000099ff04723e */ /* 0x080fe200020006ff */
[--C-:B------:R-:W-:Y:S02]  /*7110*/  HADD2.F32 R100, -RZ, R0.reuse.H0_H0 ;  /* 0x20000000ff647230 */ /* 0x100fe40000004100 */
[----:B------:R-:W-:Y:S01]  /*7120*/  HADD2.F32 R95, -RZ, R0.H1_H1 ;  /* 0x30000000ff5f7230 */ /* 0x000fe20000004100 */
[----:B------:R-:W-:Y:S01]  /*7130*/  F2FP.F16.E4M3.UNPACK_B R0, R153.H1 ;  /* 0x00000099ff00723e */ /* 0x000fe200030006ff */
[--C-:B------:R-:W-:Y:S02]  /*7140*/  HADD2.F32 R98, -RZ, R3.reuse.H0_H0 ;  /* 0x20000003ff627230 */ /* 0x100fe40000004100 */
[----:B------:R-:W-:Y:S01]  /*7150*/  HADD2.F32 R93, -RZ, R3.H1_H1 ;  /* 0x30000003ff5d7230 */ /* 0x000fe20000004100 */
[----:B------:R-:W-:Y:S01]  /*7160*/  F2FP.F16.E4M3.UNPACK_B R3, R152.H1 ;  /* 0x00000098ff03723e */ /* 0x000fe200030006ff */
[--C-:B------:R-:W-:Y:S02]  /*7170*/  HADD2.F32 R106, -RZ, R0.reuse.H0_H0 ;  /* 0x20000000ff6a7230 */ /* 0x100fe40000004100 */
[----:B------:R-:W-:Y:S01]  /*7180*/  HADD2.F32 R101, -RZ, R0.H1_H1 ;  /* 0x30000000ff657230 */ /* 0x000fe20000004100 */
[-C--:B------:R-:W-:Y:S01]  /*7190*/  F2FP.F16.E4M3.UNPACK_B R0, R154.reuse.H1 ;  /* 0x0000009aff00723e */ /* 0x080fe200030006ff */
[--C-:B------:R-:W-:Y:S02]  /*71a0*/  HADD2.F32 R104, -RZ, R4.reuse.H0_H0 ;  /* 0x20000004ff687230 */ /* 0x100fe40000004100 */
[----:B------:R-:W-:Y:S01]  /*71b0*/  HADD2.F32 R99, -RZ, R4.H1_H1 ;  /* 0x30000004ff637230 */ /* 0x000fe20000004100 */
[----:B------:R-:W-:Y:S01]  /*71c0*/  F2FP.F16.E4M3.UNPACK_B R4, R155 ;  /* 0x0000009bff04723e */ /* 0x000fe200020006ff */
[--C-:B------:R-:W-:Y:S02]  /*71d0*/  HADD2.F32 R102, -RZ, R3.reuse.H0_H0 ;  /* 0x20000003ff667230 */ /* 0x100fe40000004100 */
[----:B------:R-:W-:Y:S01]  /*71e0*/  HADD2.F32 R97, -RZ, R3.H1_H1 ;  /* 0x30000003ff617230 */ /* 0x000fe20000004100 */
[----:B------:R-:W-:Y:S01]  /*71f0*/  F2FP.F16.E4M3.UNPACK_B R3, R154 ;  /* 0x0000009aff03723e */ /* 0x000fe200020006ff */
[--C-:B------:R-:W-:Y:S02]  /*7200*/  HADD2.F32 R110, -RZ, R0.reuse.H0_H0 ;  /* 0x20000000ff6e7230 */ /* 0x100fe40000004100 */
[----:B------:R-:W-:Y:S01]  /*7210*/  HADD2.F32 R105, -RZ, R0.H1_H1 ;  /* 0x30000000ff697230 */ /* 0x000fe20000004100 */
[-C--:B------:R-:W-:Y:S01]  /*7220*/  F2FP.F16.E4M3.UNPACK_B R0, R156.reuse ;  /* 0x0000009cff00723e */ /* 0x080fe200020006ff */
[--C-:B------:R-:W-:Y:S02]  /*7230*/  HADD2.F32 R112, -RZ, R4.reuse.H0_H0 ;  /* 0x20000004ff707230 */ /* 0x100fe40000004100 */
[----:B------:R-:W-:Y:S01]  /*7240*/  HADD2.F32 R107, -RZ, R4.H1_H1 ;  /* 0x30000004ff6b7230 */ /* 0x000fe20000004100 */
[----:B------:R-:W-:Y:S01]  /*7250*/  F2FP.F16.E4M3.UNPACK_B R4, R157 ;  /* 0x0000009dff04723e */ /* 0x000fe200020006ff */
[--C-:B------:R-:W-:Y:S02]  /*7260*/  HADD2.F32 R108, -RZ, R3.reuse.H0_H0 ;  /* 0x20000003ff6c7230 */ /* 0x100fe40000004100 */
[----:B------:R-:W-:Y:S01]  /*7270*/  HADD2.F32 R103, -RZ, R3.H1_H1 ;  /* 0x30000003ff677230 */ /* 0x000fe20000004100 */
[----:B------:R-:W-:Y:S01]  /*7280*/  F2FP.F16.E4M3.UNPACK_B R3, R155.H1 ;  /* 0x0000009bff03723e */ /* 0x000fe200030006ff */
[--C-:B------:R-:W-:Y:S02]  /*7290*/  HADD2.F32 R116, -RZ, R0.reuse.H0_H0 ;  /* 0x20000000ff747230 */ /* 0x100fe40000004100 */
[----:B------:R-:W-:Y:S01]  /*72a0*/  HADD2.F32 R111, -RZ, R0.H1_H1 ;  /* 0x30000000ff6f7230 */ /* 0x000fe20000004100 */
[----:B------:R-:W-:Y:S01]  /*72b0*/  F2FP.F16.E4M3.UNPACK_B R0, R156.H1 ;  /* 0x0000009cff00723e */ /* 0x000fe200030006ff */
[--C-:B------:R-:W-:Y:S02]  /*72c0*/  HADD2.F32 R120, -RZ, R4.reuse.H0_H0 ;  /* 0x20000004ff787230 */ /* 0x100fe40000004100 */
[----:B------:R-:W-:Y:S02]  /*72d0*/  HADD2.F32 R115, -RZ, R4.H1_H1 ;  /* 0x30000004ff737230 */ /* 0x000fe40000004100 */
[--C-:B------:R-:W-:Y:S01]  /*72e0*/  HADD2.F32 R114, -RZ, R3.reuse.H0_H0 ;  /* 0x20000003ff727230 */ /* 0x100fe20000004100 */
[----:B------:R-:W1:Y:S01]  /*72f0*/  LDTM.x64 R4, tmem[UR4+0x40] ;  /* 0x00004004000479ee */ /* 0x000e620008340000 */
[----:B------:R-:W-:Y:S01]  /*7300*/  HADD2.F32 R109, -RZ, R3.H1_H1 ;  /* 0x30000003ff6d7230 */ /* 0x000fe20000004100 */
[----:B------:R-:W-:Y:S01]  /*7310*/  F2FP.F16.E4M3.UNPACK_B R3, R157.H1 ;  /* 0x0000009dff03723e */ /* 0x000fe200030006ff */
        /* <DEDUP_REMOVED lines=14> */
[----:B------:R-:W-:Y:S01]  /*7400*/  F2FP.F16.E4M3.UNPACK_B R0, R160.H1 ;  /* 0x000000a0ff00723e */ /* 0x000fe200030006ff */
[--C-:B------:R-:W-:Y:S02]  /*7410*/  HADD2.F32 R132, -RZ, R3.reuse.H0_H0 ;  /* 0x20000003ff847230 */ /* 0x100fe40000004100 */
[C---:B-1----:R-:W-:Y:S01]  /*7420*/  FMUL R7, R78.reuse, R7 ;  /* 0x000000074e077220 */ /* 0x042fe20000400000 */
        /* <DEDUP_REMOVED lines=10> */
[C---:B------:R-:W-:Y:S01]  /*74d0*/  FMUL R0, R78.reuse, R4 ;  /* 0x000000044e007220 */ /* 0x040fe20000400000 */
[--C-:B------:R-:W-:Y:S01]  /*74e0*/  HADD2.F32 R140, -RZ, R135.reuse.H0_H0 ;  /* 0x20000087ff8c7230 */ /* 0x100fe20000004100 */
[----:B------:R-:W-:Y:S01]  /*74f0*/  F2FP.F16.E4M3.UNPACK_B R4, R163 ;  /* 0x000000a3ff04723e */ /* 0x000fe200020006ff */
[----:B------:R-:W-:Y:S02]  /*7500*/  HADD2.F32 R135, -RZ, R135.H1_H1 ;  /* 0x30000087ff877230 */ /* 0x000fe40000004100 */
[C---:B------:R-:W-:Y:S01]  /*7510*/  FFMA R0, R81.reuse, R2, R0 ;  /* 0x0000000251007223 */ /* 0x040fe20000000000 */
[C---:B------:R-:W-:Y:S01]  /*7520*/  FMUL R2, R78.reuse, R5 ;  /* 0x000000054e027220 */ /* 0x040fe20000400000 */
[--C-:B------:R-:W-:Y:S01]  /*7530*/  HADD2.F32 R142, -RZ, R3.reuse.H0_H0 ;  /* 0x20000003ff8e7230 */ /* 0x100fe20000004100 */
[----:B------:R-:W-:Y:S01]  /*7540*/  F2FP.F16.E4M3.UNPACK_B R5, R163.H1 ;  /* 0x000000a3ff05723e */ /* 0x000fe200030006ff */
[----:B------:R-:W-:Y:S02]  /*7550*/  HADD2.F32 R137, -RZ, R3.H1_H1 ;  /* 0x30000003ff897230 */ /* 0x000fe40000004100 */
[C---:B------:R-:W-:Y:S01]  /*7560*/  FFMA R2, R81.reuse, R82, R2 ;  /* 0x0000005251027223 */ /* 0x040fe20000000002 */
[--C-:B------:R-:W-:Y:S02]  /*7570*/  HADD2.F32 R82, -RZ, R4.reuse.H0_H0 ;  /* 0x20000004ff527230 */ /* 0x100fe40000004100 */
[C---:B------:R-:W-:Y:S01]  /*7580*/  FMUL R3, R78.reuse, R6 ;  /* 0x000000064e037220 */ /* 0x040fe20000400000 */
[----:B------:R-:W-:Y:S02]  /*7590*/  HADD2.F32 R139, -RZ, R4.H1_H1 ;  /* 0x30000004ff8b7230 */ /* 0x000fe40000004100 */
[C---:B------:R-:W-:Y:S01]  /*75a0*/  FMUL R4, R78.reuse, R9 ;  /* 0x000000094e047220 */ /* 0x040fe20000400000 */
[--C-:B------:R-:W-:Y:S02]  /*75b0*/  HADD2.F32 R141, -RZ, R5.reuse.H1_H1 ;  /* 0x30000005ff8d7230 */ /* 0x100fe40000004100 */
[C---:B------:R-:W-:Y:S01]  /*75c0*/  FFMA R3, R81.reuse, R84, R3 ;  /* 0x0000005451037223 */ /* 0x040fe20000000003 */
[----:B------:R-:W-:Y:S01]  /*75d0*/  FFMA R7, R81, R86, R7 ;  /* 0x0000005651077223 */ /* 0x000fe20000000007 */
[----:B------:R-:W-:Y:S02]  /*75e0*/  HADD2.F32 R84, -RZ, R5.H0_H0 ;  /* 0x20000005ff547230 */ /* 0x000fe40000004100 */
[C---:B------:R-:W-:Y:S01]  /*75f0*/  FMUL R5, R78.reuse, R10 ;  /* 0x0000000a4e057220 */ /* 0x040fe20000400000 */
[C---:B------:R-:W-:Y:S01]  /*7600*/  FMUL R6, R78.reuse, R11 ;  /* 0x0000000b4e067220 */ /* 0x040fe20000400000 */
[C---:B------:R-:W-:Y:S01]  /*7610*/  FMUL R11, R78.reuse, R16 ;  /* 0x000000104e0b7220 */ /* 0x040fe20000400000 */
[----:B------:R-:W-:Y:S01]  /*7620*/  F2FP.SATFINITE.E4M3.F32.PACK_AB_MERGE_C R143, R7, R3, RZ ;  /* 0x00000003078f723e */ /* 0x000fe200048070ff */
[C---:B------:R-:W-:Y:S01]  /*7630*/  FMUL R3, R78.reuse, R8 ;  /* 0x000000084e037220 */ /* 0x040fe20000400000 */
[C---:B------:R-:W-:Y:S01]  /*7640*/  FMUL R7, R78.reuse, R12 ;  /* 0x0000000c4e077220 */ /* 0x040fe20000400000 */
[C---:B------:R-:W-:Y:S01]  /*7650*/  FMUL R8, R78.reuse, R13 ;  /* 0x0000000d4e087220 */ /* 0x040fe20000400000 */
[C---:B------:R-:W-:Y:S01]  /*7660*/  FMUL R12, R78.reuse, R17 ;  /* 0x000000114e0c7220 */ /* 0x040fe20000400000 */
[C---:B------:R-:W-:Y:S01]  /*7670*/  FFMA R3, R81.reuse, R88, R3 ;  /* 0x0000005851037223 */ /* 0x040fe20000000003 */
[C---:B------:R-:W-:Y:S01]  /*7680*/  FFMA R4, R81.reuse, R83, R4 ;  /* 0x0000005351047223 */ /* 0x040fe20000000004 */
[C---:B------:R-:W-:Y:S01]  /*7690*/  FFMA R5, R81.reuse, R90, R5 ;  /* 0x0000005a51057223 */ /* 0x040fe20000000005 */
[C---:B------:R-:W-:Y:S01]  /*76a0*/  FFMA R6, R81.reuse, R85, R6 ;  /* 0x0000005551067223 */ /* 0x040fe20000000006 */
[C---:B------:R-:W-:Y:S01]  /*76b0*/  FFMA R7, R81.reuse, R92, R7 ;  /* 0x0000005c51077223 */ /* 0x040fe20000000007 */
[C---:B------:R-:W-:Y:S01]  /*76c0*/  FFMA R8, R81.reuse, R87, R8 ;  /* 0x0000005751087223 */ /* 0x040fe20000000008 */
[C---:B------:R-:W-:Y:S01]  /*76d0*/  FMUL R16, R78.reuse, R21 ;  /* 0x000000154e107220 */ /* 0x040fe20000400000 */
[----:B------:R-:W-:Y:S01]  /*76e0*/  FMUL R9, R78, R14 ;  /* 0x0000000e4e097220 */ /* 0x000fe20000400000 */
[----:B------:R-:W-:Y:S01]  /*76f0*/  F2FP.SATFINITE.E4M3.F32.PACK_AB_MERGE_C R5, R6, R5, RZ ;  /* 0x000000050605723e */ /* 0x000fe200048070ff */
[C---:B------:R-:W-:Y:S01]  /*7700*/  FMUL R10, R78.reuse, R15 ;  /* 0x0000000f4e0a7220 */ /* 0x040fe20000400000 */
[C---:B------:R-:W-:Y:S01]  /*7710*/  FMUL R15, R78.reuse, R20 ;  /* 0x000000144e0f7220 */ /* 0x040fe20000400000 */
[C---:B------:R-:W-:Y:S01]  /*7720*/  FFMA R9, R81.reuse, R94, R9 ;  /* 0x0000005e51097223 */ /* 0x040fe20000000009 */
[C---:B------:R-:W-:Y:S01]  /*7730*/  FMUL R20, R78.reuse, R25 ;  /* 0x000000194e147220 */ /* 0x040fe20000400000 */
[C---:B------:R-:W-:Y:S01]  /*7740*/  FFMA R10, R81.reuse, R89, R10 ;  /* 0x00000059510a7223 */ /* 0x040fe2000000000a */
[C---:B------:R-:W-:Y:S01]  /*7750*/  FFMA R11, R81.reuse, R96, R11 ;  /* 0x00000060510b7223 */ /* 0x040fe2000000000b */
[C---:B------:R-:W-:Y:S01]  /*7760*/  FFMA R12, R81.reuse, R91, R12 ;  /* 0x0000005b510c7223 */ /* 0x040fe2000000000c */
[C---:B------:R-:W-:Y:S01]  /*7770*/  FMUL R13, R78.reuse, R18 ;  /* 0x000000124e0d7220 */ /* 0x040fe20000400000 */
[----:B------:R-:W-:Y:S01]  /*7780*/  FMUL R14, R78, R19 ;  /* 0x000000134e0e7220 */ /* 0x000fe20000400000 */
[----:B------:R-:W-:Y:S01]  /*7790*/  F2FP.SATFINITE.E4M3.F32.PACK_AB_MERGE_C R9, R10, R9, RZ ;  /* 0x000000090a09723e */ /* 0x000fe200048070ff */
[C---:B------:R-:W-:Y:S01]  /*77a0*/  FMUL R19, R78.reuse, R24 ;  /* 0x000000184e137220 */ /* 0x040fe20000400000 */
        /* <DEDUP_REMOVED lines=17> */
[----:B------:R-:W-:Y:S01]  /*78c0*/  FMUL R27, R78, R32 ;  /* 0x000000204e1b7220 */ /* 0x000fe20000400000 */
[C---:B------:R-:W-:Y:S01]  /*78d0*/  FFMA R21, R81.reuse, R106, R21 ;  /* 0x0000006a51157223 */ /* 0x040fe20000000015 */
[C---:B------:R-:W-:Y:S01]  /*78e0*/  FFMA R22, R81.reuse, R101, R22 ;  /* 0x0000006551167223 */ /* 0x040fe20000000016 */
[----:B------:R-:W-:Y:S01]  /*78f0*/  F2FP.SATFINITE.E4M3.F32.PACK_AB_MERGE_C R16, R16, R15, R17 ;  /* 0x0000000f1010723e */ /* 0x000fe20004807011 */
[C---:B------:R-:W-:Y:S01]  /*7900*/  FFMA R23, R81.reuse, R108, R23 ;  /* 0x0000006c51177223 */ /* 0x040fe20000000017 */
[C---:B------:R-:W-:Y:S01]  /*7910*/  FFMA R24, R81.reuse, R103, R24 ;  /* 0x0000006751187223 */ /* 0x040fe20000000018 */
[----:B------:R-:W-:Y:S01]  /*7920*/  FMUL R32, R78, R37 ;  /* 0x000000254e207220 */ /* 0x000fe20000400000 */
[----:B------:R-:W-:Y:S01]  /*7930*/  F2FP.SATFINITE.E4M3.F32.PACK_AB_MERGE_C R21, R22, R21, RZ ;  /* 0x000000151615723e */ /* 0x000fe200048070ff */
[C---:B------:R-:W-:Y:S01]  /*7940*/  FMUL R25, R78.reuse, R30 ;  /* 0x0000001e4e197220 */ /* 0x040fe20000400000 */
[C---:B------:R-:W-:Y:S01]  /*7950*/  FMUL R26, R78.reuse, R31 ;  /* 0x0000001f4e1a7220 */ /* 0x040fe20000400000 */
[----:B------:R-:W-:Y:S01]  /*7960*/  FMUL R31, R78, R36 ;  /* 0x000000244e1f7220 */ /* 0x000fe20000400000 */
[----:B------:R-:W-:Y:S01]  /*7970*/  F2FP.SATFINITE.E4M3.F32.PACK_AB_MERGE_C R17, R20, R19, R21 ;  /* 0x000000131411723e */ /* 0x000fe20004807015 */
        /* <DEDUP_REMOVED lines=8> */
[----:B------:R-:W-:Y:S01]  /*7a00*/  FMUL R35, R78, R40 ;  /* 0x000000284e237220 */ /* 0x000fe20000400000 */
[C---:B------:R-:W-:Y:S01]  /*7a10*/  FFMA R29, R81.reuse, R114, R29 ;  /* 0x00000072511d7223 */ /* 0x040fe2000000001d */
[----:B------:R-:W-:Y:S01]  /*7a20*/  F2FP.SATFINITE.E4M3.F32.PACK_AB_MERGE_C R18, R24, R23, R18 ;  /* 0x000000171812723e */ /* 0x000fe20004807012 */
        /* <DEDUP_REMOVED lines=22> */
[C---:B------:R-:W-:Y:S01]  /*7b90*/  FMUL R41, R78.reuse, R46 ;  /* 0x0000002e4e297220 */ /* 0x040fe20000400000 */
[C---:B------:R-:W-:Y:S01]  /*7ba0*/  FMUL R42, R78.reuse, R47 ;  /* 0x0000002f4e2a7220 */ /* 0x040fe20000400000 */
[C---:B------:R-:W-:Y:S01]  /*7bb0*/  FFMA R40, R81.reuse, R119, R40 ;  /* 0x0000007751287223 */ /* 0x040fe20000000028 */
[--C-:B------:R-:W-:Y:S02]  /*7bc0*/  HADD2.F32 R130, -RZ, R125.reuse.H0_H0 ;  /* 0x2000007dff827230 */ /* 0x100fe40000004100 */
[C---:B------:R-:W-:Y:S01]  /*7bd0*/  FFMA R41, R81.reuse, R126, R41 ;  /* 0x0000007e51297223 */ /* 0x040fe20000000029 */
[----:B------:R-:W-:Y:S02]  /*7be0*/  HADD2.F32 R125, -RZ, R125.H1_H1 ;  /* 0x3000007dff7d7230 */ /* 0x000fe40000004100 */
[C---:B------:R-:W-:Y:S01]  /*7bf0*/  FMUL R45, R78.reuse, R50 ;  /* 0x000000324e2d7220 */ /* 0x040fe20000400000 */
[C---:B------:R-:W-:Y:S01]  /*7c00*/  FFMA R42, R81.reuse, R121, R42 ;  /* 0x00000079512a7223 */ /* 0x040fe2000000002a */
[C---:B------:R-:W-:Y:S01]  /*7c10*/  FMUL R46, R78.reuse, R51 ;  /* 0x000000334e2e7220 */ /* 0x040fe20000400000 */
[C---:B------:R-:W-:Y:S01]  /*7c20*/  FFMA R43, R81.reuse, R128, R43 ;  /* 0x00000080512b7223 */ /* 0x040fe2000000002b */
[C---:B------:R-:W-:Y:S01]  /*7c30*/  FMUL R47, R78.reuse, R52 ;  /* 0x000000344e2f7220 */ /* 0x040fe20000400000 */
        /* <DEDUP_REMOVED lines=10> */
[C---:B------:R-:W-:Y:S01]  /*7ce0*/  FFMA R45, R81.reuse, R130, R45 ;  /* 0x00000082512d7223 */ /* 0x040fe2000000002d */
[C---:B------:R-:W-:Y:S01]  /*7cf0*/  FMUL R59, R78.reuse, R64 ;  /* 0x000000404e3b7220 */ /* 0x040fe20000400000 */
[C---:B------:R-:W-:Y:S01]  /*7d00*/  FMUL R60, R78.reuse, R65 ;  /* 0x000000414e3c7220 */ /* 0x040fe20000400000 */
[C---:B------:R-:W-:Y:S01]  /*7d10*/  FMUL R61, R78.reuse, R66 ;  /* 0x000000424e3d7220 */ /* 0x040fe20000400000 */
[----:B------:R-:W-:Y:S01]  /*7d20*/  FMUL R62, R78, R67 ;  /* 0x000000434e3e7220 */ /* 0x000fe20000400000 */
[C---:B------:R-:W-:Y:S01]  /*7d30*/  FFMA R46, R81.reuse, R125, R46 ;  /* 0x0000007d512e7223 */ /* 0x040fe2000000002e */
[----:B------:R-:W-:Y:S01]  /*7d40*/  F2FP.SATFINITE.E4M3.F32.PACK_AB_MERGE_C R64, R2, R0, R143 ;  /* 0x000000000240723e */ /* 0x000fe2000480708f */
[C---:B------:R-:W-:Y:S01]  /*7d50*/  FFMA R47, R81.reuse, R132, R47 ;  /* 0x00000084512f7223 */ /* 0x040fe2000000002f */
[----:B------:R-:W-:Y:S01]  /*7d60*/  F2FP.SATFINITE.E4M3.F32.PACK_AB_MERGE_C R65, R4, R3, R5 ;  /* 0x000000030441723e */ /* 0x000fe20004807005 */
[C---:B------:R-:W-:Y:S01]  /*7d70*/  FFMA R48, R81.reuse, R127, R48 ;  /* 0x0000007f51307223 */ /* 0x040fe20000000030 */
[----:B------:R-:W-:Y:S01]  /*7d80*/  F2FP.SATFINITE.E4M3.F32.PACK_AB_MERGE_C R66, R8, R7, R9 ;  /* 0x000000070842723e */ /* 0x000fe20004807009 */
[C---:B------:R-:W-:Y:S01]  /*7d90*/  FFMA R49, R81.reuse, R134, R49 ;  /* 0x0000008651317223 */ /* 0x040fe20000000031 */
[----:B------:R-:W-:Y:S01]  /*7da0*/  F2FP.SATFINITE.E4M3.F32.PACK_AB_MERGE_C R67, R12, R11, R13 ;  /* 0x0000000b0c43723e */ /* 0x000fe2000480700d */
[----:B------:R-:W-:Y:S01]  /*7db0*/  FMUL R53, R78, R58 ;  /* 0x0000003a4e357220 */ /* 0x000fe20000400000 */
[C---:B------:R-:W-:Y:S01]  /*7dc0*/  FFMA R50, R81.reuse, R129, R50 ;  /* 0x0000008151327223 */ /* 0x040fe20000000032 */
[C---:B------:R-:W-:Y:S01]  /*7dd0*/  FFMA R51, R81.reuse, R136, R51 ;  /* 0x0000008851337223 */ /* 0x040fe20000000033 */
[C---:B------:R-:W-:Y:S01]  /*7de0*/  FFMA R52, R81.reuse, R131, R52 ;  /* 0x0000008351347223 */ /* 0x040fe20000000034 */
[----:B------:R1:W-:Y:S01]  /*7df0*/  STS.128 [R172+UR49+0xa200], R64 ;  /* 0x00a20040ac007988 */ /* 0x0003e20008000c31 */
[C---:B------:R-:W-:Y:S01]  /*7e00*/  FFMA R53, R81.reuse, R138, R53 ;  /* 0x0000008a51357223 */ /* 0x040fe20000000035 */
[----:B------:R-:W-:Y:S01]  /*7e10*/  F2FP.SATFINITE.E4M3.F32.PACK_AB_MERGE_C R37, R38, R37, RZ ;  /* 0x000000252625723e */ /* 0x000fe200048070ff */
[C---:B------:R-:W-:Y:S01]  /*7e20*/  FFMA R54, R81.reuse, R133, R54 ;  /* 0x0000008551367223 */ /* 0x040fe20000000036 */
[----:B------:R-:W-:Y:S01]  /*7e30*/  FMUL R58, R78, R63 ;  /* 0x0000003f4e3a7220 */ /* 0x000fe20000400000 */
[C---:B------:R-:W-:Y:S01]  /*7e40*/  FFMA R55, R81.reuse, R140, R55 ;  /* 0x0000008c51377223 */ /* 0x040fe20000000037 */
[C---:B------:R-:W-:Y:S01]  /*7e50*/  FFMA R56, R81.reuse, R135, R56 ;  /* 0x0000008751387223 */ /* 0x040fe20000000038 */
[C---:B------:R-:W-:Y:S01]  /*7e60*/  FFMA R57, R81.reuse, R142, R57 ;  /* 0x0000008e51397223 */ /* 0x040fe20000000039 */
[----:B------:R1:W-:Y:S01]  /*7e70*/  STS.128 [R192+0xa010], R16 ;  /* 0x00a01010c0007388 */ /* 0x0003e20000000c00 */
[----:B------:R-:W-:Y:S01]  /*7e80*/  F2FP.SATFINITE.E4M3.F32.PACK_AB_MERGE_C R33, R36, R35, R37 ;  /* 0x000000232421723e */ /* 0x000fe20004807025 */
[C---:B------:R-:W-:Y:S01]  /*7e90*/  FFMA R58, R81.reuse, R137, R58 ;  /* 0x00000089513a7223 */ /* 0x040fe2000000003a */
[----:B------:R-:W-:Y:S01]  /*7ea0*/  F2FP.SATFINITE.E4M3.F32.PACK_AB_MERGE_C R34, R42, R41, RZ ;  /* 0x000000292a22723e */ /* 0x000fe200048070ff */
[C---:B------:R-:W-:Y:S01]  /*7eb0*/  FFMA R59, R81.reuse, R82, R59 ;  /* 0x00000052513b7223 */ /* 0x040fe2000000003b */
[----:B------:R-:W-:Y:S01]  /*7ec0*/  F2FP.SATFINITE.E4M3.F32.PACK_AB_MERGE_C R35, R46, R45, RZ ;  /* 0x0000002d2e23723e */ /* 0x000fe200048070ff */
        /* <DEDUP_REMOVED lines=25> */
[----:B------:R-:W-:Y:S02]  /*8060*/  UIADD3 UR8, UP0, UPT, UR52, 0x680, URZ ;  /* 0x0000068034087890 */ /* 0x000fe4000ff1e0ff */
[----:B------:R-:W-:Y:S02]  /*8070*/  UIADD3 UR5, UPT, UPT, UR41, 0x40, URZ ;  /* 0x0000004029057890 */ /* 0x000fe4000fffe0ff */
[----:B------:R-:W-:Y:S02]  /*8080*/  UIADD3 UR4, UPT, UPT, UR49, 0xa200, URZ ;  /* 0x0000a20031047890 */ /* 0x000fe4000fffe0ff */
[----:B------:R-:W-:Y:S01]  /*8090*/  UIADD3.X UR9, UPT, UPT, URZ, UR53, URZ, UP0, !UPT ;  /* 0x00000035ff097290 */ /* 0x000fe200087fe4ff */
[----:B------:R-:W-:Y:S01]  /*80a0*/  UMOV UR6, UR42 ;  /* 0x0000002a00067c82 */ /* 0x000fe20008000000 */
[----:B------:R-:W-:Y:S07]  /*80b0*/  UMOV UR7, UR36 ;  /* 0x0000002400077c82 */ /* 0x000fee0008000000 */
[----:B------:R2:W-:Y:S01]  /*80c0*/  UTMASTG.3D [UR4], [UR8] ;  /* 0x00000004080073b5 */ /* 0x0005e20008010000 */
[----:B------:R0:W-:Y:S01]  /*80d0*/  UTMACMDFLUSH ;  /* 0x00000000000079b7 */ /* 0x0001e20000000000 */
[----:B--2---:R-:W-:Y:S04]  /*80e0*/  DEPBAR.LE SB0, 0x1 ;  /* 0x000080400000791a */ /* 0x004fe80000000000 */
.L_x_105:
[----:B------:R-:W-:Y:S05]  /*80f0*/  BSYNC.RECONVERGENT B0 ;  /* 0x0000000000007941 */ /* 0x000fea0003800200 */
.L_x_104:
        /* <DEDUP_REMOVED lines=16> */
.L_x_109:
[----:B------:R-:W-:Y:S05]  /*8200*/  BSYNC B0 ;  /* 0x0000000000007941 */ /* 0x000fea0003800000 */
.L_x_108:
        /* <DEDUP_REMOVED lines=20> */
.L_x_107:
[----:B------:R-:W-:Y:S05]  /*8350*/  BSYNC B1 ;  /* 0x0000000000017941 */ /* 0x000fea0003800000 */
.L_x_106:
[----:B--2---:R-:W-:Y:S01]  /*8360*/  VIADD R0, R80, 0x80 ;  /* 0x0000008050007836 */ /* 0x004fe20000000000 */
        /* <DEDUP_REMOVED lines=10> */
[----:B------:R-:W5:Y:S01]  /*8410*/  LDCU.64 UR6, c[0x4][0x80] ;  /* 0x01001000ff0677ac */ /* 0x000f620008000a00 */
[----:B------:R-:W1:Y:S01]  /*8420*/  LDC.64 R2, c[0x4][R3] ;  /* 0x0100000003027b82 */ /* 0x000e620000000a00 */
[----:B------:R-:W3:Y:S01]  /*8430*/  LDCU.64 UR4, c[0x4][0x18] ;  /* 0x01000300ff0477ac */ /* 0x000ee20008000a00 */
[----:B--2---:R-:W-:Y:S01]  /*8440*/  MOV R5, UR9 ;  /* 0x0000000900057c02 */ /* 0x004fe20008000f00 */
[----:B------:R-:W-:Y:S01]  /*8450*/  IMAD.U32 R4, RZ, RZ, UR8 ;  /* 0x00000008ff047e24 */ /* 0x000fe2000f8e00ff */
[----:B-----5:R-:W-:Y:S01]  /*8460*/  MOV R7, UR7 ;  /* 0x0000000700077c02 */ /* 0x020fe20008000f00 */
[----:B------:R-:W-:Y:S01]  /*8470*/  IMAD.U32 R6, RZ, RZ, UR6 ;  /* 0x00000006ff067e24 */ /* 0x000fe2000f8e00ff */
[----:B---3--:R-:W-:Y:S01]  /*8480*/  MOV R11, UR5 ;  /* 0x00000005000b7c02 */ /* 0x008fe20008000f00 */
[----:B------:R-:W-:Y:S02]  /*8490*/  IMAD.U32 R10, RZ, RZ, UR4 ;  /* 0x00000004ff0a7e24 */ /* 0x000fe4000f8e00ff */
[----:B------:R-:W-:Y:S07]  /*84a0*/  LEPC R20, `(.L_x_112) ;  /* 0x000000001014794e */ /* 0x000fee0000000000 */
[----:B-1--4-:R-:W-:Y:S05]  /*84b0*/  CALL.ABS.NOINC R2 ;  /* 0x0000000002007343 */ /* 0x012fea0003c00000 */
.L_x_112:
[----:B------:R-:W-:Y:S05]  /*84c0*/  BSYNC.RECONVERGENT B6 ;  /* 0x0000000000067941 */ /* 0x000fea0003800200 */
.L_x_111:
[----:B---3--:R-:W-:Y:S01]  /*84d0*/  F2FP.F16.E4M3.UNPACK_B R4, R149 ;  /* 0x00000095ff04723e */ /* 0x008fe200020006ff */
        /* <DEDUP_REMOVED lines=13> */
[----:B----4-:R-:W-:Y:S01]  /*85b0*/  F2FP.F16.E4M3.UNPACK_B R125, R159.H1 ;  /* 0x0000009fff7d723e */ /* 0x010fe200030006ff */
        /* <DEDUP_REMOVED lines=262> */
[----:B------:R-:W-:Y:S02]  /*9620*/  UIADD3 UR8, UP0, UPT, UR52, 0x680, URZ ;  /* 0x0000068034087890 */ /* 0x000fe4000ff1e0ff */
[----:B------:R-:W-:Y:S02]  /*9630*/  UIADD3 UR5, UPT, UPT, UR41, 0x80, URZ ;  /* 0x0000008029057890 */ /* 0x000fe4000fffe0ff */
[----:B------:R-:W-:Y:S01]  /*9640*/  MOV R188, UR10 ;  /* 0x0000000a00bc7c02 */ /* 0x000fe20008000f00 */
[----:B------:R-:W-:Y:S01]  /*9650*/  UIADD3.X UR9, UPT, UPT, URZ, UR53, URZ, UP0, !UPT ;  /* 0x00000035ff097290 */ /* 0x000fe200087fe4ff */
[----:B------:R-:W-:Y:S02]  /*9660*/  UMOV UR6, UR42 ;  /* 0x0000002a00067c82 */ /* 0x000fe40008000000 */
[----:B------:R-:W-:Y:S01]  /*9670*/  R2UR UR4, R188 ;  /* 0x00000000bc0472ca */ /* 0x000fe200000e0000 */
[----:B------:R-:W-:Y:S11]  /*9680*/  UMOV UR7, UR36 ;  /* 0x0000002400077c82 */ /* 0x000ff60008000000 */
[----:B------:R-:W-:Y:S01]  /*9690*/  @!UPT UIADD3 URZ, UPT, UPT, URZ, URZ, URZ ;  /* 0x000000fffffff290 */ /* 0x000fe2000fffe0ff */
[----:B------:R2:W-:Y:S01]  /*96a0*/  UTMASTG.3D [UR4], [UR8] ;  /* 0x00000004080073b5 */ /* 0x0005e20008010000 */
[----:B------:R0:W-:Y:S01]  /*96b0*/  UTMACMDFLUSH ;  /* 0x00000000000079b7 */ /* 0x0001e20000000000 */
[----:B--2---:R-:W-:Y:S04]  /*96c0*/  DEPBAR.LE SB0, 0x1 ;  /* 0x000080400000791a */ /* 0x004fe80000000000 */
.L_x_114:
[----:B------:R-:W-:Y:S05]  /*96d0*/  BSYNC.RECONVERGENT B0 ;  /* 0x0000000000007941 */ /* 0x000fea0003800200 */
.L_x_113:
        /* <DEDUP_REMOVED lines=16> */
.L_x_118:
[----:B------:R-:W-:Y:S05]  /*97e0*/  BSYNC B0 ;  /* 0x0000000000007941 */ /* 0x000fea0003800000 */
.L_x_117:
        /* <DEDUP_REMOVED lines=20> */
.L_x_116:
[----:B------:R-:W-:Y:S05]  /*9930*/  BSYNC B1 ;  /* 0x0000000000017941 */ /* 0x000fea0003800000 */
.L_x_115:
[----:B--2---:R-:W-:Y:S05]  /*9940*/  VIADD R0, R80, 0xc0 ;  /* 0x000000c050007836 */ /* 0x004fea0000000000 */
        /* <DEDUP_REMOVED lines=20> */
.L_x_120:
[----:B------:R-:W-:Y:S01]  /*9a90*/  ISETP.NE.AND P0, PT, R189, RZ, PT ;  /* 0x000000ffbd00720c */ /* 0x000fe20003f05270 */
[----:B------:R-:W-:Y:S05]  /*9aa0*/  WARPSYNC.ALL ;  /* 0x0000000000007948 */ /* 0x000fea0003800000 */
[----:B------:R-:W-:Y:S01]  /*9ab0*/  R2UR UR4, R80 ;  /* 0x00000000500472ca */ /* 0x000fe200000e0000 */
[----:B------:R-:W-:Y:S01]  /*9ac0*/  BSSY.RECONVERGENT B0, `(.L_x_121) ;  /* 0x000011d000007945 */ /* 0x000fe20003800200 */
[----:B---3--:R-:W-:Y:S02]  /*9ad0*/  F2FP.F16.E4M3.UNPACK_B R11, R149 ;  /* 0x00000095ff0b723e */ /* 0x008fe400020006ff */
[----:B------:R-:W-:Y:S02]  /*9ae0*/  F2FP.F16.E4M3.UNPACK_B R10, R150 ;  /* 0x00000096ff0a723e */ /* 0x000fe400020006ff */
[----:B------:R-:W-:Y:S01]  /*9af0*/  F2FP.F16.E4M3.UNPACK_B R9, R151 ;  /* 0x00000097ff09723e */ /* 0x000fe200020006ff */
[--C-:B------:R-:W-:Y:S01]  /*9b00*/  HADD2.F32 R83, -RZ, R11.reuse.H0_H0 ;  /* 0x2000000bff537230 */ /* 0x100fe20000004100 */
[----:B----4-:R-:W-:Y:S01]  /*9b10*/  F2FP.F16.E4M3.UNPACK_B R8, R152 ;  /* 0x00000098ff08723e */ /* 0x010fe200020006ff */
[----:B------:R-:W-:Y:S01]  /*9b20*/  HADD2.F32 R84, -RZ, R11.H1_H1 ;  /* 0x3000000bff547230 */ /* 0x000fe20000004100 */
[----:B------:R-:W-:Y:S01]  /*9b30*/  F2FP.F16.E4M3.UNPACK_B R7, R153 ;  /* 0x00000099ff07723e */ /* 0x000fe200020006ff */
[--C-:B------:R-:W-:Y:S01]  /*9b40*/  HADD2.F32 R87, -RZ, R10.reuse.H0_H0 ;  /* 0x2000000aff577230 */ /* 0x100fe20000004100 */
[----:B------:R-:W-:Y:S01]  /*9b50*/  F2FP.F16.E4M3.UNPACK_B R6, R154 ;  /* 0x0000009aff06723e */ /* 0x000fe200020006ff */
[----:B------:R-:W-:Y:S01]  /*9b60*/  HADD2.F32 R88, -RZ, R10.H1_H1 ;  /* 0x3000000aff587230 */ /* 0x000fe20000004100 */
[----:B------:R-:W-:Y:S01]  /*9b70*/  F2FP.F16.E4M3.UNPACK_B R5, R155 ;  /* 0x0000009bff05723e */ /* 0x000fe200020006ff */
[--C-:B------:R-:W-:Y:S01]  /*9b80*/  HADD2.F32 R91, -RZ, R9.reuse.H0_H0 ;  /* 0x20000009ff5b7230 */ /* 0x100fe20000004100 */
[----:B-1----:R-:W-:Y:S01]  /*9b90*/  F2FP.F16.E4M3.UNPACK_B R4, R156 ;  /* 0x0000009cff04723e */ /* 0x002fe200020006ff */
[----:B------:R-:W-:Y:S01]  /*9ba0*/  HADD2.F32 R92, -RZ, R9.H1_H1 ;  /* 0x30000009ff5c7230 */ /* 0x000fe20000004100 */
[-C--:B------:R-:W-:Y:S01]  /*9bb0*/  F2FP.F16.E4M3.UNPACK_B R2, R148.reuse ;  /* 0x00000094ff02723e */ /* 0x080fe200020006ff */
[--C-:B------:R-:W-:Y:S01]  /*9bc0*/  HADD2.F32 R95, -RZ, R8.reuse.H0_H0 ;  /* 0x20000008ff5f7230 */ /* 0x100fe20000004100 */
[----:B------:R-:W-:Y:S01]  /*9bd0*/  F2FP.F16.E4M3.UNPACK_B R148, R148.H1 ;  /* 0x00000094ff94723e */ /* 0x000fe200030006ff */
[----:B------:R-:W-:Y:S01]  /*9be0*/  HADD2.F32 R97, -RZ, R8.H1_H1 ;  /* 0x30000008ff617230 */ /* 0x000fe20000004100 */
[----:B------:R-:W-:Y:S01]  /*9bf0*/  F2FP.F16.E4M3.UNPACK_B R149, R149.H1 ;  /* 0x00000095ff95723e */ /* 0x000fe200030006ff */
[--C-:B------:R-:W-:Y:S01]  /*9c00*/  HADD2.F32 R98, -RZ, R7.reuse.H0_H0 ;  /* 0x20000007ff627230 */ /* 0x100fe20000004100 */
[----:B------:R-:W-:Y:S01]  /*9c10*/  F2FP.F16.E4M3.UNPACK_B R150, R150.H1 ;  /* 0x00000096ff96723e */ /* 0x000fe200030006ff */
[----:B------:R-:W-:Y:S01]  /*9c20*/  HADD2.F32 R101, -RZ, R7.H1_H1 ;  /* 0x30000007ff657230 */ /* 0x000fe20000004100 */
[----:B------:R-:W-:Y:S01]  /*9c30*/  F2FP.F16.E4M3.UNPACK_B R151, R151.H1 ;  /* 0x00000097ff97723e */ /* 0x000fe200030006ff */
[--C-:B------:R-:W-:Y:S01]  /*9c40*/  HADD2.F32 R102, -RZ, R6.reuse.H0_H0 ;  /* 0x20000006ff667230 */ /* 0x100fe20000004100 */
[----:B------:R-:W-:Y:S01]  /*9c50*/  F2FP.F16.E4M3.UNPACK_B R138, R163 ;  /* 0x000000a3ff8a723e */ /* 0x000fe200020006ff */
[----:B------:R-:W-:Y:S01]  /*9c60*/  HADD2.F32 R105, -RZ, R6.H1_H1 ;  /* 0x30000006ff697230 */ /* 0x000fe20000004100 */
[----:B------:R-:W-:Y:S01]  /*9c70*/  R2UR UR5, R193 ;  /* 0x00000000c10572ca */ /* 0x000fe200000e0000 */
[--C-:B------:R-:W-:Y:S01]  /*9c80*/  HADD2.F32 R106, -RZ, R5.reuse.H0_H0 ;  /* 0x20000005ff6a7230 */ /* 0x100fe20000004100 */
[----:B------:R-:W-:Y:S01]  /*9c90*/  F2FP.F16.E4M3.UNPACK_B R116, R157 ;  /* 0x0000009dff74723e */ /* 0x000fe200020006ff */
[----:B------:R-:W-:Y:S01]  /*9ca0*/  HADD2.F32 R109, -RZ, R5.H1_H1 ;  /* 0x30000005ff6d7230 */ /* 0x000fe20000004100 */
[----:B------:R-:W-:Y:S01]  /*9cb0*/  F2FP.F16.E4M3.UNPACK_B R120, R158 ;  /* 0x0000009eff78723e */ /* 0x000fe200020006ff */
[--C-:B------:R-:W-:Y:S01]  /*9cc0*/  HADD2.F32 R110, -RZ, R4.reuse.H0_H0 ;  /* 0x20000004ff6e7230 */ /* 0x100fe20000004100 */
[----:B------:R-:W-:Y:S01]  /*9cd0*/  F2FP.F16.E4M3.UNPACK_B R124, R159 ;  /* 0x0000009fff7c723e */ /* 0x000fe200020006ff */
[----:B------:R-:W-:Y:S01]  /*9ce0*/  HADD2.F32 R113, -RZ, R4.H1_H1 ;  /* 0x30000004ff717230 */ /* 0x000fe20000004100 */
[----:B------:R-:W-:Y:S01]  /*9cf0*/  F2FP.F16.E4M3.UNPACK_B R128, R160 ;  /* 0x000000a0ff80723e */ /* 0x000fe200020006ff */
[----:B------:R-:W1:Y:S01]  /*9d00*/  LDTM.x64 R4, tmem[UR4+0xc0] ;  /* 0x0000c004000479ee */ /* 0x000e620008340000 */
[--C-:B------:R-:W-:Y:S01]  /*9d10*/  HADD2.F32 R0, -RZ, R2.reuse.H0_H0 ;  /* 0x20000002ff007230 */ /* 0x100fe20000004100 */
[----:B------:R-:W-:Y:S01]  /*9d20*/  NOP ;  /* 0x0000000000007918 */ /* 0x000fe20000000000 */
[----:B------:R-:W-:Y:S01]  /*9d30*/  HADD2.F32 R2, -RZ, R2.H1_H1 ;  /* 0x30000002ff027230 */ /* 0x000fe20000004100 */
[----:B------:R-:W-:Y:S01]  /*9d40*/  UIADD3 UR5, UPT, UPT, UR5, 0xa0, URZ ;  /* 0x000000a005057890 */ /* 0x000fe2000fffe0ff */
[--C-:B------:R-:W-:Y:S01]  /*9d50*/  HADD2.F32 R86, -RZ, R149.reuse.H1_H1 ;  /* 0x30000095ff567230 */ /* 0x100fe20000004100 */
[----:B------:R-:W-:Y:S01]  /*9d60*/  F2FP.F16.E4M3.UNPACK_B R132, R161 ;  /* 0x000000a1ff84723e */ /* 0x000fe200020006ff */
[--C-:B------:R-:W-:Y:S01]  /*9d70*/  HADD2.F32 R114, -RZ, R116.reuse.H0_H0 ;  /* 0x20000074ff727230 */ /* 0x100fe20000004100 */
[----:B------:R-:W-:Y:S01]  /*9d80*/  UPRMT UR5, UR37, 0x654, UR5 ;  /* 0x0000065425057896 */ /* 0x000fe20008000005 */
[----:B------:R-:W-:Y:S01]  /*9d90*/  HADD2.F32 R117, -RZ, R116.H1_H1 ;  /* 0x30000074ff757230 */ /* 0x000fe20000004100 */
[----:B------:R-:W-:Y:S01]  /*9da0*/  F2FP.F16.E4M3.UNPACK_B R136, R162 ;  /* 0x000000a2ff88723e */ /* 0x000fe200020006ff */
[--C-:B------:R-:W-:Y:S01]  /*9db0*/  HADD2.F32 R118, -RZ, R120.reuse.H0_H0 ;  /* 0x20000078ff767230 */ /* 0x100fe20000004100 */
[----:B------:R-:W-:Y:S01]  /*9dc0*/  F2FP.F16.E4M3.UNPACK_B R152, R152.H1 ;  /* 0x00000098ff98723e */ /* 0x000fe200030006ff */
[----:B------:R-:W-:Y:S01]  /*9dd0*/  HADD2.F32 R121, -RZ, R120.H1_H1 ;  /* 0x30000078ff797230 */ /* 0x000fe20000004100 */
[----:B------:R-:W-:Y:S01]  /*9de0*/  F2FP.F16.E4M3.UNPACK_B R153, R153.H1 ;  /* 0x00000099ff99723e */ /* 0x000fe200030006ff */
[--C-:B------:R-:W-:Y:S01]  /*9df0*/  HADD2.F32 R122, -RZ, R124.reuse.H0_H0 ;  /* 0x2000007cff7a7230 */ /* 0x100fe20000004100 */
[----:B------:R-:W-:Y:S01]  /*9e00*/  F2FP.F16.E4M3.UNPACK_B R154, R154.H1 ;  /* 0x0000009aff9a723e */ /* 0x000fe200030006ff */
[----:B-1----:R-:W-:Y:S01]  /*9e10*/  SYNCS.ARRIVE.TRANS64.RED.A1T0 RZ, [UR5], RZ ;  /* 0x000000ffffff79a7 */ /* 0x002fe20008100405 */
[----:B------:R-:W-:Y:S01]  /*9e20*/  HADD2.F32 R125, -RZ, R124.H1_H1 ;  /* 0x3000007cff7d7230 */ /* 0x000fe20000004100 */
[----:B------:R-:W-:Y:S01]  /*9e30*/  F2FP.F16.E4M3.UNPACK_B R155, R155.H1 ;  /* 0x0000009bff9b723e */ /* 0x000fe200030006ff */
[--C-:B------:R-:W-:Y:S01]  /*9e40*/  HADD2.F32 R126, -RZ, R128.reuse.H0_H0 ;  /* 0x20000080ff7e7230 */ /* 0x100fe20000004100 */
[----:B------:R-:W-:Y:S01]  /*9e50*/  F2FP.F16.E4M3.UNPACK_B R156, R156.H1 ;  /* 0x0000009cff9c723e */ /* 0x000fe200030006ff */
[----:B------:R-:W-:Y:S01]  /*9e60*/  HADD2.F32 R129, -RZ, R128.H1_H1 ;  /* 0x30000080ff817230 */ /* 0x000fe20000004100 */
[----:B------:R-:W-:Y:S01]  /*9e70*/  F2FP.F16.E4M3.UNPACK_B R157, R157.H1 ;  /* 0x0000009dff9d723e */ /* 0x000fe200030006ff */
[C---:B------:R-:W-:Y:S01]  /*9e80*/  FMUL R4, R78.reuse, R4 ;  /* 0x000000044e047220 */ /* 0x040fe20000400000 */
[C---:B------:R-:W-:Y:S01]  /*9e90*/  FMUL R5, R78.reuse, R5 ;  /* 0x000000054e057220 */ /* 0x040fe20000400000 */
[----:B------:R-:W-:Y:S02]  /*9ea0*/  HADD2.F32 R3, -RZ, R148.H0_H0 ;  /* 0x20000094ff037230 */ /* 0x000fe40000004100 */
        /* <DEDUP_REMOVED lines=11> */
[----:B------:R-:W-:Y:S02]  /*9f60*/  HADD2.F32 R130, -RZ, R132.H0_H0 ;  /* 0x20000084ff827230 */ /* 0x000fe40000004100 */
[C---:B------:R-:W-:Y:S01]  /*9f70*/  FMUL R6, R78.reuse, R6 ;  /* 0x000000064e067220 */ /* 0x040fe20000400000 */
[----:B------:R-:W-:Y:S02]  /*9f80*/  HADD2.F32 R82, -RZ, R148.H1_H1 ;  /* 0x30000094ff527230 */ /* 0x000fe40000004100 */
[C---:B------:R-:W-:Y:S01]  /*9f90*/  FMUL R7, R78.reuse, R7 ;  /* 0x000000074e077220 */ /* 0x040fe20000400000 */
[----:B------:R-:W-:Y:S02]  /*9fa0*/  HADD2.F32 R85, -RZ, R149.H0_H0 ;  /* 0x20000095ff557230 */ /* 0x000fe40000004100 */
[C---:B------:R-:W-:Y:S01]  /*9fb0*/  FFMA R6, R81.reuse, R3, R6 ;  /* 0x0000000351067223 */ /* 0x040fe20000000006 */
[----:B------:R-:W-:Y:S02]  /*9fc0*/  HADD2.F32 R133, -RZ, R132.H1_H1 ;  /* 0x30000084ff857230 */ /* 0x000fe40000004100 */
[C---:B------:R-:W-:Y:S01]  /*9fd0*/  FFMA R7, R81.reuse, R82, R7 ;  /* 0x0000005251077223 */ /* 0x040fe20000000007 */
[C---:B------:R-:W-:Y:S01]  /*9fe0*/  FFMA R8, R81.reuse, R83, R8 ;  /* 0x0000005351087223 */ /* 0x040fe20000000008 */
[C---:B------:R-:W-:Y:S01]  /*9ff0*/  FFMA R9, R81.reuse, R84, R9 ;  /* 0x0000005451097223 */ /* 0x040fe20000000009 */
[--C-:B------:R-:W-:Y:S02]  /*a000*/  HADD2.F32 R82, -RZ, R138.reuse.H0_H0 ;  /* 0x2000008aff527230 */ /* 0x100fe40000004100 */
[C---:B------:R-:W-:Y:S01]  /*a010*/  FMUL R10, R78.reuse, R10 ;  /* 0x0000000a4e0a7220 */ /* 0x040fe20000400000 */
[----:B------:R-:W-:Y:S02]  /*a020*/  HADD2.F32 R83, -RZ, R138.H1_H1 ;  /* 0x3000008aff537230 */ /* 0x000fe40000004100 */
[C---:B------:R-:W-:Y:S01]  /*a030*/  FMUL R11, R78.reuse, R11 ;  /* 0x0000000b4e0b7220 */ /* 0x040fe20000400000 */
[----:B------:R-:W-:Y:S02]  /*a040*/  HADD2.F32 R89, -RZ, R150.H0_H0 ;  /* 0x20000096ff597230 */ /* 0x000fe40000004100 */
[C---:B------:R-:W-:Y:S01]  /*a050*/  FFMA R10, R81.reuse, R85, R10 ;  /* 0x00000055510a7223 */ /* 0x040fe2000000000a */
[--C-:B------:R-:W-:Y:S02]  /*a060*/  HADD2.F32 R134, -RZ, R136.reuse.H0_H0 ;  /* 0x20000088ff867230 */ /* 0x100fe40000004100 */
[C---:B------:R-:W-:Y:S01]  /*a070*/  FFMA R11, R81.reuse, R86, R11 ;  /* 0x00000056510b7223 */ /* 0x040fe2000000000b */
[C---:B------:R-:W-:Y:S01]  /*a080*/  FFMA R12, R81.reuse, R87, R12 ;  /* 0x00000057510c7223 */ /* 0x040fe2000000000c */
[----:B------:R-:W-:Y:S01]  /*a090*/  FFMA R13, R81, R88, R13 ;  /* 0x00000058510d7223 */ /* 0x000fe2000000000d */
[----:B------:R-:W-:Y:S01]  /*a0a0*/  F2FP.SATFINITE.E4M3.F32.PACK_AB_MERGE_C R86, R7, R6, RZ ;  /* 0x000000060756723e */ /* 0x000fe200048070ff */
[C---:B------:R-:W-:Y:S01]  /*a0b0*/  FMUL R7, R78.reuse, R24 ;  /* 0x000000184e077220 */ /* 0x040fe20000400000 */
[----:B------:R-:W-:Y:S01]  /*a0c0*/  F2FP.SATFINITE.E4M3.F32.PACK_AB_MERGE_C R138, R11, R10, RZ ;  /* 0x0000000a0b8a723e */ /* 0x000fe200048070ff */
[C---:B------:R-:W-:Y:S01]  /*a0d0*/  FMUL R10, R78.reuse, R25 ;  /* 0x000000194e0a7220 */ /* 0x040fe20000400000 */
[C---:B------:R-:W-:Y:S01]  /*a0e0*/  FMUL R25, R78.reuse, R32 ;  /* 0x000000204e197220 */ /* 0x040fe20000400000 */
[----:B------:R-:W-:Y:S02]  /*a0f0*/  HADD2.F32 R137, -RZ, R136.H1_H1 ;  /* 0x30000088ff897230 */ /* 0x000fe40000004100 */
[C---:B------:R-:W-:Y:S01]  /*a100*/  FMUL R14, R78.reuse, R14 ;  /* 0x0000000e4e0e7220 */ /* 0x040fe20000400000 */
[----:B------:R-:W-:Y:S02]  /*a110*/  HADD2.F32 R90, -RZ, R150.H1_H1 ;  /* 0x30000096ff5a7230 */ /* 0x000fe40000004100 */
[C---:B------:R-:W-:Y:S01]  /*a120*/  FMUL R15, R78.reuse, R15 ;  /* 0x0000000f4e0f7220 */ /* 0x040fe20000400000 */
[--C-:B------:R-:W-:Y:S02]  /*a130*/  HADD2.F32 R93, -RZ, R151.reuse.H0_H0 ;  /* 0x20000097ff5d7230 */ /* 0x100fe40000004100 */
[C---:B------:R-:W-:Y:S01]  /*a140*/  FFMA R14, R81.reuse, R89, R14 ;  /* 0x00000059510e7223 */ /* 0x040fe2000000000e */
[----:B------:R-:W-:Y:S02]  /*a150*/  HADD2.F32 R94, -RZ, R151.H1_H1 ;  /* 0x30000097ff5e7230 */ /* 0x000fe40000004100 */
[C---:B------:R-:W-:Y:S01]  /*a160*/  FFMA R15, R81.reuse, R90, R15 ;  /* 0x0000005a510f7223 */ /* 0x040fe2000000000f */
[C---:B------:R-:W-:Y:S01]  /*a170*/  FFMA R16, R81.reuse, R91, R16 ;  /* 0x0000005b51107223 */ /* 0x040fe20000000010 */
[----:B------:R-:W-:Y:S01]  /*a180*/  FFMA R17, R81, R92, R17 ;  /* 0x0000005c51117223 */ /* 0x000fe20000000011 */
[C---:B------:R-:W-:Y:S01]  /*a190*/  FMUL R18, R78.reuse, R18 ;  /* 0x000000124e127220 */ /* 0x040fe20000400000 */
[C---:B------:R-:W-:Y:S01]  /*a1a0*/  FMUL R19, R78.reuse, R19 ;  /* 0x000000134e137220 */ /* 0x040fe20000400000 */
[--C-:B------:R-:W-:Y:S01]  /*a1b0*/  HADD2.F32 R96, -RZ, R152.reuse.H0_H0 ;  /* 0x20000098ff607230 */ /* 0x100fe20000004100 */
[----:B------:R-:W-:Y:S01]  /*a1c0*/  F2FP.SATFINITE.E4M3.F32.PACK_AB_MERGE_C R14, R15, R14, RZ ;  /* 0x0000000e0f0e723e */ /* 0x000fe200048070ff */
[C---:B------:R-:W-:Y:S01]  /*a1d0*/  FFMA R18, R81.reuse, R93, R18 ;  /* 0x0000005d51127223 */ /* 0x040fe20000000012 */
[C---:B------:R-:W-:Y:S01]  /*a1e0*/  FFMA R19, R81.reuse, R94, R19 ;  /* 0x0000005e51137223 */ /* 0x040fe20000000013 */
[C---:B------:R-:W-:Y:S01]  /*a1f0*/  FFMA R0, R81.reuse, R95, R0 ;  /* 0x0000005f51007223 */ /* 0x040fe20000000000 */
[----:B------:R-:W-:Y:S01]  /*a200*/  FFMA R2, R81, R97, R2 ;  /* 0x0000006151027223 */ /* 0x000fe20000000002 */
[----:B------:R-:W-:Y:S02]  /*a210*/  HADD2.F32 R99, -RZ, R152.H1_H1 ;  /* 0x30000098ff637230 */ /* 0x000fe40000004100 */
[C---:B------:R-:W-:Y:S01]  /*a220*/  FMUL R3, R78.reuse, R22 ;  /* 0x000000164e037220 */ /* 0x040fe20000400000 */
[----:B------:R-:W-:Y:S01]  /*a230*/  F2FP.SATFINITE.E4M3.F32.PACK_AB_MERGE_C R18, R19, R18, RZ ;  /* 0x000000121312723e */ /* 0x000fe200048070ff */
[C---:B------:R-:W-:Y:S01]  /*a240*/  FMUL R22, R78.reuse, R29 ;  /* 0x0000001d4e167220 */ /* 0x040fe20000400000 */
[C---:B------:R-:W-:Y:S01]  /*a250*/  FMUL R29, R78.reuse, R36 ;  /* 0x000000244e1d7220 */ /* 0x040fe20000400000 */
[C---:B------:R-:W-:Y:S01]  /*a260*/  FFMA R3, R81.reuse, R96, R3 ;  /* 0x0000006051037223 */ /* 0x040fe20000000003 */
[C---:B------:R-:W-:Y:S01]  /*a270*/  FMUL R6, R78.reuse, R23 ;  /* 0x000000174e067220 */ /* 0x040fe20000400000 */
[--C-:B------:R-:W-:Y:S02]  /*a280*/  HADD2.F32 R100, -RZ, R153.reuse.H0_H0 ;  /* 0x20000099ff647230 */ /* 0x100fe40000004100 */
[C---:B------:R-:W-:Y:S01]  /*a290*/  FMUL R11, R78.reuse, R26 ;  /* 0x0000001a4e0b7220 */ /* 0x040fe20000400000 */
[----:B------:R-:W-:Y:S02]  /*a2a0*/  HADD2.F32 R103, -RZ, R153.H1_H1 ;  /* 0x30000099ff677230 */ /* 0x000fe40000004100 */
[C---:B------:R-:W-:Y:S01]  /*a2b0*/  FFMA R6, R81.reuse, R99, R6 ;  /* 0x0000006351067223 */ /* 0x040fe20000000006 */
[C---:B------:R-:W-:Y:S01]  /*a2c0*/  FFMA R7, R81.reuse, R98, R7 ;  /* 0x0000006251077223 */ /* 0x040fe20000000007 */
[C---:B------:R-:W-:Y:S01]  /*a2d0*/  FFMA R10, R81.reuse, R101, R10 ;  /* 0x00000065510a7223 */ /* 0x040fe2000000000a */
[C---:B------:R-:W-:Y:S01]  /*a2e0*/  FFMA R11, R81.reuse, R100, R11 ;  /* 0x00000064510b7223 */ /* 0x040fe2000000000b */
[----:B------:R-:W-:Y:S01]  /*a2f0*/  FMUL R26, R78, R33 ;  /* 0x000000214e1a7220 */ /* 0x000fe20000400000 */
[----:B------:R-:W-:Y:S01]  /*a300*/  F2FP.SATFINITE.E4M3.F32.PACK_AB_MERGE_C R3, R6, R3, RZ ;  /* 0x000000030603723e */ /* 0x000fe200048070ff */
[C---:B------:R-:W-:Y:S01]  /*a310*/  FMUL R33, R78.reuse, R40 ;  /* 0x000000284e217220 */ /* 0x040fe20000400000 */
        /* <DEDUP_REMOVED lines=8> */
[C---:B------:R-:W-:Y:S01]  /*a3a0*/  FMUL R30, R78.reuse, R37 ;  /* 0x000000254e1e7220 */ /* 0x040fe20000400000 */
[C---:B------:R-:W-:Y:S01]  /*a3b0*/  FMUL R37, R78.reuse, R44 ;  /* 0x0000002c4e257220 */ /* 0x040fe20000400000 */
[C---:B------:R-:W-:Y:S01]  /*a3c0*/  FMUL R24, R78.reuse, R31 ;  /* 0x0000001f4e187220 */ /* 0x040fe20000400000 */
[----:B------:R-:W-:Y:S01]  /*a3d0*/  F2FP.F16.E4M3.UNPACK_B R158, R158.H1 ;  /* 0x0000009eff9e723e */ /* 0x000fe200030006ff */
[--C-:B------:R-:W-:Y:S02]  /*a3e0*/  HADD2.F32 R108, -RZ, R155.reuse.H0_H0 ;  /* 0x2000009bff6c7230 */ /* 0x100fe40000004100 */
[----:B------:R-:W-:Y:S01]  /*a3f0*/  FMUL R27, R78, R34 ;  /* 0x000000224e1b7220 */ /* 0x000fe20000400000 */
[----:B------:R-:W-:Y:S02]  /*a400*/  HADD2.F32 R111, -RZ, R155.H1_H1 ;  /* 0x3000009bff6f7230 */ /* 0x000fe40000004100 */
[C---:B------:R-:W-:Y:S01]  /*a410*/  FFMA R24, R81.reuse, R107, R24 ;  /* 0x0000006b51187223 */ /* 0x040fe20000000018 */
[----:B------:R-:W-:Y:S01]  /*a420*/  F2FP.F16.E4M3.UNPACK_B R159, R159.H1 ;  /* 0x0000009fff9f723e */ /* 0x000fe200030006ff */
[C---:B------:R-:W-:Y:S01]  /*a430*/  FFMA R25, R81.reuse, R106, R25 ;  /* 0x0000006a51197223 */ /* 0x040fe20000000019 */
[C---:B------:R-:W-:Y:S01]  /*a440*/  FFMA R26, R81.reuse, R109, R26 ;  /* 0x0000006d511a7223 */ /* 0x040fe2000000001a */
[----:B------:R-:W-:Y:S01]  /*a450*/  F2FP.F16.E4M3.UNPACK_B R160, R160.H1 ;  /* 0x000000a0ffa0723e */ /* 0x000fe200030006ff */
[C---:B------:R-:W-:Y:S01]  /*a460*/  FFMA R27, R81.reuse, R108, R27 ;  /* 0x0000006c511b7223 */ /* 0x040fe2000000001b */
[----:B------:R-:W-:Y:S01]  /*a470*/  F2FP.SATFINITE.E4M3.F32.PACK_AB_MERGE_C R6, R24, R23, RZ ;  /* 0x000000171806723e */ /* 0x000fe200048070ff */
[C---:B------:R-:W-:Y:S01]  /*a480*/  FMUL R34, R78.reuse, R41 ;  /* 0x000000294e227220 */ /* 0x040fe20000400000 */
[C---:B------:R-:W-:Y:S01]  /*a490*/  FMUL R41, R78.reuse, R48 ;  /* 0x000000304e297220 */ /* 0x040fe20000400000 */
[----:B------:R-:W-:Y:S01]  /*a4a0*/  FMUL R28, R78, R35 ;  /* 0x000000234e1c7220 */ /* 0x000fe20000400000 */
[----:B------:R-:W-:Y:S01]  /*a4b0*/  F2FP.F16.E4M3.UNPACK_B R161, R161.H1 ;  /* 0x000000a1ffa1723e */ /* 0x000fe200030006ff */
[--C-:B------:R-:W-:Y:S01]  /*a4c0*/  HADD2.F32 R112, -RZ, R156.reuse.H0_H0 ;  /* 0x2000009cff707230 */ /* 0x100fe20000004100 */
[----:B------:R-:W-:Y:S01]  /*a4d0*/  F2FP.SATFINITE.E4M3.F32.PACK_AB_MERGE_C R6, R22, R21, R6 ;  /* 0x000000151606723e */ /* 0x000fe20004807006 */
[C---:B------:R-:W-:Y:S01]  /*a4e0*/  FFMA R28, R81.reuse, R111, R28 ;  /* 0x0000006f511c7223 */ /* 0x040fe2000000001c */
[C---:B------:R-:W-:Y:S01]  /*a4f0*/  FFMA R29, R81.reuse, R110, R29 ;  /* 0x0000006e511d7223 */ /* 0x040fe2000000001d */
[C---:B------:R-:W-:Y:S01]  /*a500*/  FFMA R30, R81.reuse, R113, R30 ;  /* 0x00000071511e7223 */ /* 0x040fe2000000001e */
[----:B------:R-:W-:Y:S02]  /*a510*/  HADD2.F32 R115, -RZ, R156.H1_H1 ;  /* 0x3000009cff737230 */ /* 0x000fe40000004100 */
[C---:B------:R-:W-:Y:S01]  /*a520*/  FMUL R31, R78.reuse, R38 ;  /* 0x000000264e1f7220 */ /* 0x040fe20000400000 */
[----:B------:R-:W-:Y:S01]  /*a530*/  F2FP.F16.E4M3.UNPACK_B R162, R162.H1 ;  /* 0x000000a2ffa2723e */ /* 0x000fe200030006ff */
[C---:B------:R-:W-:Y:S01]  /*a540*/  FMUL R38, R78.reuse, R45 ;  /* 0x0000002d4e267220 */ /* 0x040fe20000400000 */
[C---:B------:R-:W-:Y:S01]  /*a550*/  FMUL R45, R78.reuse, R52 ;  /* 0x000000344e2d7220 */ /* 0x040fe20000400000 */
[----:B------:R-:W-:Y:S01]  /*a560*/  F2FP.F16.E4M3.UNPACK_B R163, R163.H1 ;  /* 0x000000a3ffa3723e */ /* 0x000fe200030006ff */
[----:B------:R-:W-:Y:S01]  /*a570*/  FFMA R31, R81, R112, R31 ;  /* 0x00000070511f7223 */ /* 0x000fe2000000001f */
[----:B------:R-:W-:Y:S01]  /*a580*/  FMUL R52, R78, R59 ;  /* 0x0000003b4e347220 */ /* 0x000fe20000400000 */
[----:B------:R-:W-:Y:S01]  /*a590*/  IADD3 R76, PT, PT, R76, 0x1, RZ ;  /* 0x000000014c4c7810 */ /* 0x000fe20007ffe0ff */
[C---:B------:R-:W-:Y:S01]  /*a5a0*/  FMUL R59, R78.reuse, R66 ;  /* 0x000000424e3b7220 */ /* 0x040fe20000400000 */
[----:B------:R-:W-:Y:S01]  /*a5b0*/  F2FP.SATFINITE.E4M3.F32.PACK_AB_MERGE_C R66, R13, R12, R14 ;  /* 0x0000000c0d42723e */ /* 0x000fe2000480700e */
[C---:B------:R-:W-:Y:S01]  /*a5c0*/  FMUL R32, R78.reuse, R39 ;  /* 0x000000274e207220 */ /* 0x040fe20000400000 */
[--C-:B------:R-:W-:Y:S02]  /*a5d0*/  HADD2.F32 R116, -RZ, R157.reuse.H0_H0 ;  /* 0x2000009dff747230 */ /* 0x100fe40000004100 */
[C---:B------:R-:W-:Y:S01]  /*a5e0*/  FMUL R35, R78.reuse, R42 ;  /* 0x0000002a4e237220 */ /* 0x040fe20000400000 */
[----:B------:R-:W-:Y:S02]  /*a5f0*/  HADD2.F32 R119, -RZ, R157.H1_H1 ;  /* 0x3000009dff777230 */ /* 0x000fe40000004100 */
[C---:B------:R-:W-:Y:S01]  /*a600*/  FFMA R32, R81.reuse, R115, R32 ;  /* 0x0000007351207223 */ /* 0x040fe20000000020 */
[----:B------:R-:W-:Y:S01]  /*a610*/  FMUL R36, R78, R43 ;  /* 0x0000002b4e247220 */ /* 0x000fe20000400000 */
[C---:B------:R-:W-:Y:S01]  /*a620*/  FFMA R33, R81.reuse, R114, R33 ;  /* 0x0000007251217223 */ /* 0x040fe20000000021 */
[C---:B------:R-:W-:Y:S01]  /*a630*/  FFMA R34, R81.reuse, R117, R34 ;  /* 0x0000007551227223 */ /* 0x040fe20000000022 */
[--C-:B------:R-:W-:Y:S01]  /*a640*/  HADD2.F32 R120, -RZ, R158.reuse.H0_H0 ;  /* 0x2000009eff787230 */ /* 0x100fe20000004100 */
[----:B------:R-:W-:Y:S01]  /*a650*/  F2FP.SATFINITE.E4M3.F32.PACK_AB_MERGE_C R32, R32, R31, RZ ;  /* 0x0000001f2020723e */ /* 0x000fe200048070ff */
[C---:B------:R-:W-:Y:S01]  /*a660*/  FFMA R35, R81.reuse, R116, R35 ;  /* 0x0000007451237223 */ /* 0x040fe20000000023 */
[----:B------:R-:W-:Y:S02]  /*a670*/  HADD2.F32 R123, -RZ, R158.H1_H1 ;  /* 0x3000009eff7b7230 */ /* 0x000fe40000004100 */
[----:B------:R-:W-:Y:S01]  /*a680*/  FMUL R39, R78, R46 ;  /* 0x0000002e4e277220 */ /* 0x000fe20000400000 */
[----:B------:R-:W-:Y:S01]  /*a690*/  F2FP.SATFINITE.E4M3.F32.PACK_AB_MERGE_C R32, R30, R29, R32 ;  /* 0x0000001d1e20723e */ /* 0x000fe20004807020 */
[C---:B------:R-:W-:Y:S01]  /*a6a0*/  FFMA R36, R81.reuse, R119, R36 ;  /* 0x0000007751247223 */ /* 0x040fe20000000024 */
[C---:B------:R-:W-:Y:S01]  /*a6b0*/  FMUL R40, R78.reuse, R47 ;  /* 0x0000002f4e287220 */ /* 0x040fe20000400000 */
[C---:B------:R-:W-:Y:S01]  /*a6c0*/  FFMA R37, R81.reuse, R118, R37 ;  /* 0x0000007651257223 */ /* 0x040fe20000000025 */
[C---:B------:R-:W-:Y:S01]  /*a6d0*/  FFMA R38, R81.reuse, R121, R38 ;  /* 0x0000007951267223 */ /* 0x040fe20000000026 */
[C---:B------:R-:W-:Y:S01]  /*a6e0*/  FMUL R42, R78.reuse, R49 ;  /* 0x000000314e2a7220 */ /* 0x040fe20000400000 */
        /* <DEDUP_REMOVED lines=8> */
[C---:B------:R-:W-:Y:S01]  /*a770*/  FMUL R57, R78.reuse, R64 ;  /* 0x000000404e397220 */ /* 0x040fe20000400000 */
[----:B------:R-:W-:Y:S01]  /*a780*/  FFMA R42, R81, R125, R42 ;  /* 0x0000007d512a7223 */ /* 0x000fe2000000002a */
[C---:B------:R-:W-:Y:S01]  /*a790*/  FMUL R46, R78.reuse, R53 ;  /* 0x000000354e2e7220 */ /* 0x040fe20000400000 */
[--C-:B------:R-:W-:Y:S01]  /*a7a0*/  HADD2.F32 R128, -RZ, R160.reuse.H0_H0 ;  /* 0x200000a0ff807230 */ /* 0x100fe20000004100 */
[----:B------:R-:W-:Y:S01]  /*a7b0*/  F2FP.SATFINITE.E4M3.F32.PACK_AB_MERGE_C R64, R5, R4, R86 ;  /* 0x000000040540723e */ /* 0x000fe20004807056 */
[C---:B------:R-:W-:Y:S01]  /*a7c0*/  FMUL R51, R78.reuse, R58 ;  /* 0x0000003a4e337220 */ /* 0x040fe20000400000 */
[C---:B------:R-:W-:Y:S01]  /*a7d0*/  FMUL R53, R78.reuse, R60 ;  /* 0x0000003c4e357220 */ /* 0x040fe20000400000 */
[C---:B------:R-:W-:Y:S01]  /*a7e0*/  FFMA R43, R81.reuse, R124, R43 ;  /* 0x0000007c512b7223 */ /* 0x040fe2000000002b */
[----:B------:R-:W-:Y:S02]  /*a7f0*/  HADD2.F32 R131, -RZ, R160.H1_H1 ;  /* 0x300000a0ff837230 */ /* 0x000fe40000004100 */
[C---:B------:R-:W-:Y:S01]  /*a800*/  FMUL R47, R78.reuse, R54 ;  /* 0x000000364e2f7220 */ /* 0x040fe20000400000 */
[C---:B------:R-:W-:Y:S01]  /*a810*/  FMUL R58, R78.reuse, R65 ;  /* 0x000000414e3a7220 */ /* 0x040fe20000400000 */
[----:B------:R-:W-:Y:S01]  /*a820*/  FMUL R60, R78, R67 ;  /* 0x000000434e3c7220 */ /* 0x000fe20000400000 */
[----:B------:R-:W-:Y:S01]  /*a830*/  F2FP.SATFINITE.E4M3.F32.PACK_AB_MERGE_C R5, R20, R11, RZ ;  /* 0x0000000b1405723e */ /* 0x000fe200048070ff */
[----:B------:R-:W-:Y:S01]  /*a840*/  FFMA R44, R81, R127, R44 ;  /* 0x0000007f512c7223 */ /* 0x000fe2000000002c */
[C---:B------:R-:W-:Y:S01]  /*a850*/  FMUL R48, R78.reuse, R55 ;  /* 0x000000374e307220 */ /* 0x040fe20000400000 */
[----:B------:R-:W-:Y:S01]  /*a860*/  F2FP.SATFINITE.E4M3.F32.PACK_AB_MERGE_C R65, R9, R8, R138 ;  /* 0x000000080941723e */ /* 0x000fe2000480708a */
[----:B------:R-:W-:Y:S01]  /*a870*/  FFMA R45, R81, R126, R45 ;  /* 0x0000007e512d7223 */ /* 0x000fe2000000002d */
[----:B------:R-:W-:Y:S01]  /*a880*/  F2FP.SATFINITE.E4M3.F32.PACK_AB_MERGE_C R67, R17, R16, R18 ;  /* 0x000000101143723e */ /* 0x000fe20004807012 */
[----:B------:R-:W-:Y:S01]  /*a890*/  FMUL R49, R78, R56 ;  /* 0x000000384e317220 */ /* 0x000fe20000400000 */
[C---:B------:R-:W-:Y:S01]  /*a8a0*/  FFMA R46, R81.reuse, R129, R46 ;  /* 0x00000081512e7223 */ /* 0x040fe2000000002e */
[--C-:B------:R-:W-:Y:S02]  /*a8b0*/  HADD2.F32 R132, -RZ, R161.reuse.H0_H0 ;  /* 0x200000a1ff847230 */ /* 0x100fe40000004100 */
[C---:B------:R-:W-:Y:S01]  /*a8c0*/  FFMA R47, R81.reuse, R128, R47 ;  /* 0x00000080512f7223 */ /* 0x040fe2000000002f */
[----:B------:R1:W-:Y:S01]  /*a8d0*/  STS.128 [R172+UR49+0xa200], R64 ;  /* 0x00a20040ac007988 */ /* 0x0003e20008000c31 */
[----:B------:R-:W-:Y:S01]  /*a8e0*/  HADD2.F32 R135, -RZ, R161.H1_H1 ;  /* 0x300000a1ff877230 */ /* 0x000fe20000004100 */
[----:B------:R-:W-:Y:S01]  /*a8f0*/  F2FP.SATFINITE.E4M3.F32.PACK_AB_MERGE_C R5, R10, R7, R5 ;  /* 0x000000070a05723e */ /* 0x000fe20004807005 */
[C---:B------:R-:W-:Y:S01]  /*a900*/  FFMA R48, R81.reuse, R131, R48 ;  /* 0x0000008351307223 */ /* 0x040fe20000000030 */
[----:B------:R-:W-:Y:S01]  /*a910*/  F2FP.SATFINITE.E4M3.F32.PACK_AB_MERGE_C R7, R28, R27, RZ ;  /* 0x0000001b1c07723e */ /* 0x000fe200048070ff */
        /* <DEDUP_REMOVED lines=8> */
[----:B------:R-:W-:Y:S01]  /*a9a0*/  FMUL R56, R78, R63 ;  /* 0x0000003f4e387220 */ /* 0x000fe20000400000 */
[----:B------:R-:W-:Y:S01]  /*a9b0*/  F2FP.SATFINITE.E4M3.F32.PACK_AB_MERGE_C R4, R2, R0, R3 ;  /* 0x000000000204723e */ /* 0x000fe20004807003 */
[C---:B------:R-:W-:Y:S01]  /*a9c0*/  FFMA R53, R81.reuse, R134, R53 ;  /* 0x0000008651357223 */ /* 0x040fe20000000035 */
[----:B------:R-:W-:Y:S01]  /*a9d0*/  F2FP.SATFINITE.E4M3.F32.PACK_AB_MERGE_C R7, R26, R25, R7 ;  /* 0x000000191a07723e */ /* 0x000fe20004807007 */
[C---:B------:R-:W-:Y:S01]  /*a9e0*/  FFMA R54, R81.reuse, R137, R54 ;  /* 0x0000008951367223 */ /* 0x040fe20000000036 */
[--C-:B------:R-:W-:Y:S02]  /*a9f0*/  HADD2.F32 R84, -RZ, R163.reuse.H0_H0 ;  /* 0x200000a3ff547230 */ /* 0x100fe40000004100 */
[C---:B------:R-:W-:Y:S01]  /*aa00*/  FFMA R55, R81.reuse, R136, R55 ;  /* 0x0000008851377223 */ /* 0x040fe20000000037 */
[----:B------:R-:W-:Y:S01]  /*aa10*/  HADD2.F32 R85, -RZ, R163.H1_H1 ;  /* 0x300000a3ff557230 */ /* 0x000fe20000004100 */
[----:B------:R1:W-:Y:S01]  /*aa20*/  STS.128 [R192+0xa010], R4 ;  /* 0x00a01004c0007388 */ /* 0x0003e20000000c00 */
[----:B------:R-:W-:Y:S01]  /*aa30*/  F2FP.SATFINITE.E4M3.F32.PACK_AB_MERGE_C R35, R36, R35, RZ ;  /* 0x000000232423723e */ /* 0x000fe200048070ff */
[C---:B------:R-:W-:Y:S01]  /*aa40*/  FFMA R56, R81.reuse, R139, R56 ;  /* 0x0000008b51387223 */ /* 0x040fe20000000038 */
[----:B------:R-:W-:Y:S01]  /*aa50*/  F2FP.SATFINITE.E4M3.F32.PACK_AB_MERGE_C R39, R40, R39, RZ ;  /* 0x000000272827723e */ /* 0x000fe200048070ff */
[C---:B------:R-:W-:Y:S01]  /*aa60*/  FFMA R57, R81.reuse, R82, R57 ;  /* 0x0000005251397223 */ /* 0x040fe20000000039 */
[----:B------:R-:W-:Y:S01]  /*aa70*/  F2FP.SATFINITE.E4M3.F32.PACK_AB_MERGE_C R43, R44, R43, RZ ;  /* 0x0000002b2c2b723e */ /* 0x000fe200048070ff */
[C---:B------:R-:W-:Y:S01]  /*aa80*/  FFMA R58, R81.reuse, R83, R58 ;  /* 0x00000053513a7223 */ /* 0x040fe2000000003a */
[C---:B------:R-:W-:Y:S01]  /*aa90*/  FFMA R59, R81.reuse, R84, R59 ;  /* 0x00000054513b7223 */ /* 0x040fe2000000003b */
[----:B------:R-:W-:Y:S01]  /*aaa0*/  F2FP.SATFINITE.E4M3.F32.PACK_AB_MERGE_C R33, R34, R33, R35 ;  /* 0x000000212221723e */ /* 0x000fe20004807023 */
        /* <DEDUP_REMOVED lines=11> */
[----:B------:R-:W-:Y:S05]  /*ab60*/  F2FP.SATFINITE.E4M3.F32.PACK_AB_MERGE_C R51, R58, R57, R59 ;  /* 0x000000393a33723e */ /* 0x000fea000480703b */
        /* <DEDUP_REMOVED lines=18> */
.L_x_122:
[----:B------:R-:W-:Y:S05]  /*ac90*/  BSYNC.RECONVERGENT B0 ;  /* 0x0000000000007941 */ /* 0x000fea0003800200 */
.L_x_121:
[----:B------:R-:W-:Y:S01]  /*aca0*/  BAR.SYNC.DEFER_BLOCKING 0x1, 0x80 ;  /* 0x0042000000007b1d */ /* 0x000fe20000010000 */
[----:B------:R-:W-:Y:S01]  /*acb0*/  ISETP.NE.AND P2, PT, R190, RZ, PT ;  /* 0x000000ffbe00720c */ /* 0x000fe20003f45270 */
[----:B------:R-:W-:Y:S01]  /*acc0*/  IMAD.IADD R20, R75, 0x1, R147 ;  /* 0x000000014b147824 */ /* 0x000fe200078e0293 */
[----:B------:R-:W-:Y:S01]  /*acd0*/  ISETP.NE.AND P0, PT, R191, 0x2, PT ;  /* 0x00000002bf00780c */ /* 0x000fe20003f05270 */
[----:B------:R-:W-:Y:S01]  /*ace0*/  IMAD.IADD R21, R77, 0x1, R170 ;  /* 0x000000014d157824 */ /* 0x000fe200078e02aa */
[----:B------:R-:W-:Y:S02]  /*acf0*/  ISETP.NE.AND P1, PT, R76, 0x2, PT ;  /* 0x000000024c00780c */ /* 0x000fe40003f25270 */
[----:B------:R-:W-:Y:S02]  /*ad00*/  SEL R3, RZ, 0x1, P0 ;  /* 0x00000001ff037807 */ /* 0x000fe40000000000 */
[----:B------:R-:W-:Y:S02]  /*ad10*/  SEL R0, RZ, 0x1, P1 ;  /* 0x00000001ff007807 */ /* 0x000fe40000800000 */
[----:B------:R-:W-:Y:S02]  /*ad20*/  LOP3.LUT R182, R182, R3, RZ, 0x3c, !PT ;  /* 0x00000003b6b67212 */ /* 0x000fe400078e3cff */
[----:B------:R-:W-:Y:S02]  /*ad30*/  LOP3.LUT R183, R183, R0, RZ, 0x3c, !PT ;  /* 0x00000000b7b77212 */ /* 0x000fe400078e3cff */
[----:B------:R-:W-:Y:S02]  /*ad40*/  @P2 R2UR UR36, R179 ;  /* 0x00000000b32422ca */ /* 0x000fe400000e0000 */
[----:B------:R-:W-:Y:S02]  /*ad50*/  SEL R191, R191, RZ, P0 ;  /* 0x000000ffbfbf7207 */ /* 0x000fe40000000000 */
[----:B------:R-:W-:Y:S01]  /*ad60*/  SEL R76, R76, RZ, P1 ;  /* 0x000000ff4c4c7207 */ /* 0x000fe20000800000 */
[----:B------:R-:W-:Y:S10]  /*ad70*/  @P2 BRA `(.L_x_123) ;  /* 0xffffff9800d82947 */ /* 0x000ff4000383ffff */
[----:B------:R-:W-:Y:S05]  /*ad80*/  EXIT ;  /* 0x000000000000794d */ /* 0x000fea0003800000 */
.L_x_19:
[----:B--2---:R2:W1:Y:S02]  /*ad90*/  SYNCS.PHASECHK.TRANS64.TRYWAIT P0, [R3+URZ+0xc0], R2 ;  /* 0x0000c002030075a7 */ /* 0x00446400080011ff */
[----:B-1----:R-:W-:Y:S05]  /*ada0*/  @!P0 NANOSLEEP.SYNCS 0x989680 ;  /* 0x009896800000895d */ /* 0x002fea0003900000 */
[----:B------:R-:W1:Y:S02]  /*adb0*/  @!P0 SYNCS.PHASECHK.TRANS64 P0, [R3+URZ+0xc0], R2 ;  /* 0x0000c002030085a7 */ /* 0x000e6400080010ff */
[----:B-1----:R-:W-:Y:S05]  /*adc0*/  @!P0 BRA `(.L_x_19) ;  /* 0xfffffffc00f08947 */ /* 0x002fea000383ffff */
[----:B------:R-:W-:Y:S05]  /*add0*/  BRA `(.L_x_124) ;  /* 0xffffff6400e07947 */ /* 0x000fea000383ffff */
.L_x_22:
[----:B-1----:R-:W-:-:S07]  /*ade0*/  MOV R2, UR33 ;  /* 0x0000002100027c02 */ /* 0x002fce0008000f00 */
.L_x_125:
[----:B-1----:R1:W2:Y:S02]  /*adf0*/  SYNCS.PHASECHK.TRANS64.TRYWAIT P0, [R2+URZ+0x10], R5 ;  /* 0x00001005020075a7 */ /* 0x0022a400080011ff */
[----:B--2---:R-:W-:Y:S05]  /*ae00*/  @!P0 NANOSLEEP.SYNCS 0x989680 ;  /* 0x009896800000895d */ /* 0x004fea0003900000 */
[----:B------:R-:W2:Y:S02]  /*ae10*/  @!P0 SYNCS.PHASECHK.TRANS64 P0, [R2+URZ+0x10], R5 ;  /* 0x00001005020085a7 */ /* 0x000ea400080010ff */
[----:B--2---:R-:W-:Y:S05]  /*ae20*/  @!P0 BRA `(.L_x_125) ;  /* 0xfffffffc00f08947 */ /* 0x004fea000383ffff */
[----:B------:R-:W-:Y:S05]  /*ae30*/  BRA `(.L_x_21) ;  /* 0xffffff6800307947 */ /* 0x000fea000383ffff */
.L_x_28:
[----:B-1----:R-:W-:-:S07]  /*ae40*/  MOV R2, UR17 ;  /* 0x0000001100027c02 */ /* 0x002fce0008000f00 */
.L_x_126:
[----:B-1----:R1:W2:Y:S02]  /*ae50*/  SYNCS.PHASECHK.TRANS64.TRYWAIT P0, [R2+URZ+0x10], R5 ;  /* 0x00001005020075a7 */ /* 0x0022a400080011ff */
[----:B--2---:R-:W-:Y:S05]  /*ae60*/  @!P0 NANOSLEEP.SYNCS 0x989680 ;  /* 0x009896800000895d */ /* 0x004fea0003900000 */
[----:B------:R-:W2:Y:S02]  /*ae70*/  @!P0 SYNCS.PHASECHK.TRANS64 P0, [R2+URZ+0x10], R5 ;  /* 0x00001005020085a7 */ /* 0x000ea400080010ff */
[----:B--2---:R-:W-:Y:S05]  /*ae80*/  @!P0 BRA `(.L_x_126) ;  /* 0xfffffffc00f08947 */ /* 0x004fea000383ffff */
[----:B------:R-:W-:Y:S05]  /*ae90*/  BRA `(.L_x_27) ;  /* 0xffffff6800d87947 */ /* 0x000fea000383ffff */
.L_x_32:
[----:B-1----:R1:W2:Y:S02]  /*aea0*/  SYNCS.PHASECHK.TRANS64.TRYWAIT P0, [R2+URZ+0x70], R3 ;  /* 0x00007003020075a7 */ /* 0x0022a400080011ff */
[----:B--2---:R-:W-:Y:S05]  /*aeb0*/  @!P0 NANOSLEEP.SYNCS 0x989680 ;  /* 0x009896800000895d */ /* 0x004fea0003900000 */
[----:B------:R-:W2:Y:S02]  /*aec0*/  @!P0 SYNCS.PHASECHK.TRANS64 P0, [R2+URZ+0x70], R3 ;  /* 0x00007003020085a7 */ /* 0x000ea400080010ff */
[----:B--2---:R-:W-:Y:S05]  /*aed0*/  @!P0 BRA `(.L_x_32) ;  /* 0xfffffffc00f08947 */ /* 0x004fea000383ffff */
[----:B------:R-:W-:Y:S05]  /*aee0*/  BRA `(.L_x_127) ;  /* 0xffffff6c00687947 */ /* 0x000fea000383ffff */
.L_x_36:
[----:B----4-:R-:W-:-:S07]  /*aef0*/  MOV R0, UR4 ;  /* 0x0000000400007c02 */ /* 0x010fce0008000f00 */
.L_x_128:
[----:B-1----:R1:W2:Y:S02]  /*af00*/  SYNCS.PHASECHK.TRANS64.TRYWAIT P0, [R0+URZ], R3 ;  /* 0x00000003000075a7 */ /* 0x0022a400080011ff */
[----:B--2---:R-:W-:Y:S05]  /*af10*/  @!P0 NANOSLEEP.SYNCS 0x989680 ;  /* 0x009896800000895d */ /* 0x004fea0003900000 */
[----:B------:R-:W2:Y:S02]  /*af20*/  @!P0 SYNCS.PHASECHK.TRANS64 P0, [R0+URZ], R3 ;  /* 0x00000003000085a7 */ /* 0x000ea400080010ff */
[----:B--2---:R-:W-:Y:S05]  /*af30*/  @!P0 BRA `(.L_x_128) ;  /* 0xfffffffc00f08947 */ /* 0x004fea000383ffff */
[----:B------:R-:W-:Y:S05]  /*af40*/  BRA `(.L_x_129) ;  /* 0xffffff7000d87947 */ /* 0x000fea000383ffff */
.L_x_39:
[----:B-1----:R1:W2:Y:S02]  /*af50*/  SYNCS.PHASECHK.TRANS64.TRYWAIT P0, [R0+URZ+0xb0], R5 ;  /* 0x0000b005000075a7 */ /* 0x0022a400080011ff */
[----:B--2---:R-:W-:Y:S05]  /*af60*/  @!P0 NANOSLEEP.SYNCS 0x989680 ;  /* 0x009896800000895d */ /* 0x004fea0003900000 */
[----:B------:R-:W2:Y:S02]  /*af70*/  @!P0 SYNCS.PHASECHK.TRANS64 P0, [R0+URZ+0xb0], R5 ;  /* 0x0000b005000085a7 */ /* 0x000ea400080010ff */
[----:B--2---:R-:W-:Y:S05]  /*af80*/  @!P0 BRA `(.L_x_39) ;  /* 0xfffffffc00f08947 */ /* 0x004fea000383ffff */
[----:B------:R-:W-:Y:S05]  /*af90*/  BRA `(.L_x_130) ;  /* 0xffffff7400347947 */ /* 0x000fea000383ffff */
.L_x_40:
[----:B------:R-:W-:-:S07]  /*afa0*/  MOV R0, UR5 ;  /* 0x0000000500007c02 */ /* 0x000fce0008000f00 */
.L_x_131:
[----:B-1----:R1:W2:Y:S02]  /*afb0*/  SYNCS.PHASECHK.TRANS64.TRYWAIT P0, [R0+URZ+0x80], R5 ;  /* 0x00008005000075a7 */ /* 0x0022a400080011ff */
[----:B--2---:R-:W-:Y:S05]  /*afc0*/  @!P0 NANOSLEEP.SYNCS 0x989680 ;  /* 0x009896800000895d */ /* 0x004fea0003900000 */
[----:B------:R-:W2:Y:S02]  /*afd0*/  @!P0 SYNCS.PHASECHK.TRANS64 P0, [R0+URZ+0x80], R5 ;  /* 0x00008005000085a7 */ /* 0x000ea400080010ff */
[----:B--2---:R-:W-:Y:S05]  /*afe0*/  @!P0 BRA `(.L_x_131) ;  /* 0xfffffffc00f08947 */ /* 0x004fea000383ffff */
[----:B------:R-:W-:Y:S05]  /*aff0*/  BRA `(.L_x_132) ;  /* 0xffffff7400447947 */ /* 0x000fea000383ffff */
.L_x_41:
[----:B-1----:R1:W2:Y:S02]  /*b000*/  SYNCS.PHASECHK.TRANS64.TRYWAIT P1, [R0+URZ+0x70], R5 ;  /* 0x00007005000075a7 */ /* 0x0022a400080211ff */
[----:B--2---:R-:W-:Y:S05]  /*b010*/  @!P1 NANOSLEEP.SYNCS 0x989680 ;  /* 0x009896800000995d */ /* 0x004fea0003900000 */
[----:B------:R-:W2:Y:S02]  /*b020*/  @!P1 SYNCS.PHASECHK.TRANS64 P1, [R0+URZ+0x70], R5 ;  /* 0x00007005000095a7 */ /* 0x000ea400080210ff */
[----:B--2---:R-:W-:Y:S05]  /*b030*/  @!P1 BRA `(.L_x_41) ;  /* 0xfffffffc00f09947 */ /* 0x004fea000383ffff */
[----:B------:R-:W-:Y:S05]  /*b040*/  BRA `(.L_x_133) ;  /* 0xffffff7400747947 */ /* 0x000fea000383ffff */
.L_x_44:
[----:B------:R-:W-:-:S07]  /*b050*/  MOV R0, UR5 ;  /* 0x0000000500007c02 */ /* 0x000fce0008000f00 */
.L_x_134:
[----:B-1----:R1:W2:Y:S02]  /*b060*/  SYNCS.PHASECHK.TRANS64.TRYWAIT P0, [R0+URZ+0x80], R3 ;  /* 0x00008003000075a7 */ /* 0x0022a400080011ff */
[----:B--2---:R-:W-:Y:S05]  /*b070*/  @!P0 NANOSLEEP.SYNCS 0x989680 ;  /* 0x009896800000895d */ /* 0x004fea0003900000 */
[----:B------:R-:W2:Y:S02]  /*b080*/  @!P0 SYNCS.PHASECHK.TRANS64 P0, [R0+URZ+0x80], R3 ;  /* 0x00008003000085a7 */ /* 0x000ea400080010ff */
[----:B--2---:R-:W-:Y:S05]  /*b090*/  @!P0 BRA `(.L_x_134) ;  /* 0xfffffffc00f08947 */ /* 0x004fea000383ffff */
[----:B------:R-:W-:Y:S05]  /*b0a0*/  BRA `(.L_x_43) ;  /* 0xffffff7400c87947 */ /* 0x000fea000383ffff */
.L_x_51:
[----:B-1----:R1:W2:Y:S02]  /*b0b0*/  SYNCS.PHASECHK.TRANS64.TRYWAIT P1, [R0+URZ+0x70], R5 ;  /* 0x00007005000075a7 */ /* 0x0022a400080211ff */
[----:B--2---:R-:W-:Y:S05]  /*b0c0*/  @!P1 NANOSLEEP.SYNCS 0x989680 ;  /* 0x009896800000995d */ /* 0x004fea0003900000 */
[----:B------:R-:W2:Y:S02]  /*b0d0*/  @!P1 SYNCS.PHASECHK.TRANS64 P1, [R0+URZ+0x70], R5 ;  /* 0x00007005000095a7 */ /* 0x000ea400080210ff */
[----:B--2---:R-:W-:Y:S05]  /*b0e0*/  @!P1 BRA `(.L_x_51) ;  /* 0xfffffffc00f09947 */ /* 0x004fea000383ffff */
[----:B------:R-:W-:Y:S05]  /*b0f0*/  BRA `(.L_x_135) ;  /* 0xffffff7c00287947 */ /* 0x000fea000383ffff */
.L_x_52:
[----:B------:R-:W-:-:S07]  /*b100*/  MOV R3, UR8 ;  /* 0x0000000800037c02 */ /* 0x000fce0008000f00 */
.L_x_136:
[----:B-1----:R1:W2:Y:S02]  /*b110*/  SYNCS.PHASECHK.TRANS64.TRYWAIT P0, [R3+URZ+0xa0], R0 ;  /* 0x0000a000030075a7 */ /* 0x0022a400080011ff */
[----:B--2---:R-:W-:Y:S05]  /*b120*/  @!P0 NANOSLEEP.SYNCS 0x989680 ;  /* 0x009896800000895d */ /* 0x004fea0003900000 */
[----:B------:R-:W2:Y:S02]  /*b130*/  @!P0 SYNCS.PHASECHK.TRANS64 P0, [R3+URZ+0xa0], R0 ;  /* 0x0000a000030085a7 */ /* 0x000ea400080010ff */
[----:B--2---:R-:W-:Y:S05]  /*b140*/  @!P0 BRA `(.L_x_136) ;  /* 0xfffffffc00f08947 */ /* 0x004fea000383ffff */
[----:B------:R-:W-:Y:S05]  /*b150*/  BRA `(.L_x_137) ;  /* 0xffffff7c00607947 */ /* 0x000fea000383ffff */
.L_x_55:
[----:B------:R-:W-:Y:S07]  /*b160*/  MOV R0, UR7 ;  /* 0x0000000700007c02 */ /* 0x000fee0008000f00 */
.L_x_138:
[----:B-1----:R1:W2:Y:S02]  /*b170*/  SYNCS.PHASECHK.TRANS64.TRYWAIT P0, [R0+URZ], R3 ;  /* 0x00000003000075a7 */ /* 0x0022a400080011ff */
[----:B--2---:R-:W-:Y:S05]  /*b180*/  @!P0 NANOSLEEP.SYNCS 0x989680 ;  /* 0x009896800000895d */ /* 0x004fea0003900000 */
[----:B------:R-:W2:Y:S02]  /*b190*/  @!P0 SYNCS.PHASECHK.TRANS64 P0, [R0+URZ], R3 ;  /* 0x00000003000085a7 */ /* 0x000ea400080010ff */
[----:B--2---:R-:W-:Y:S05]  /*b1a0*/  @!P0 BRA `(.L_x_138) ;  /* 0xfffffffc00f08947 */ /* 0x004fea000383ffff */
[----:B------:R-:W-:Y:S05]  /*b1b0*/  BRA `(.L_x_54) ;  /* 0xffffff7c007c7947 */ /* 0x000fea000383ffff */
.L_x_58:
[----:B------:R-:W-:-:S07]  /*b1c0*/  MOV R0, UR5 ;  /* 0x0000000500007c02 */ /* 0x000fce0008000f00 */
.L_x_139:
[----:B--2---:R2:W3:Y:S02]  /*b1d0*/  SYNCS.PHASECHK.TRANS64.TRYWAIT P0, [R0+URZ], R3 ;  /* 0x00000003000075a7 */ /* 0x0044e400080011ff */
[----:B---3--:R-:W-:Y:S05]  /*b1e0*/  @!P0 NANOSLEEP.SYNCS 0x989680 ;  /* 0x009896800000895d */ /* 0x008fea0003900000 */
[----:B------:R-:W3:Y:S02]  /*b1f0*/  @!P0 SYNCS.PHASECHK.TRANS64 P0, [R0+URZ], R3 ;  /* 0x00000003000085a7 */ /* 0x000ee400080010ff */
[----:B---3--:R-:W-:Y:S05]  /*b200*/  @!P0 BRA `(.L_x_139) ;  /* 0xfffffffc00f08947 */ /* 0x008fea000383ffff */
[----:B------:R-:W-:Y:S05]  /*b210*/  BRA `(.L_x_140) ;  /* 0xffffff8000307947 */ /* 0x000fea000383ffff */
.L_x_59:
[----:B------:R-:W-:-:S07]  /*b220*/  MOV R0, UR7 ;  /* 0x0000000700007c02 */ /* 0x000fce0008000f00 */
.L_x_141:
[----:B--2---:R2:W3:Y:S02]  /*b230*/  SYNCS.PHASECHK.TRANS64.TRYWAIT P0, [R0+URZ], R3 ;  /* 0x00000003000075a7 */ /* 0x0044e400080011ff */
[----:B---3--:R-:W-:Y:S05]  /*b240*/  @!P0 NANOSLEEP.SYNCS 0x989680 ;  /* 0x009896800000895d */ /* 0x008fea0003900000 */
[----:B------:R-:W3:Y:S02]  /*b250*/  @!P0 SYNCS.PHASECHK.TRANS64 P0, [R0+URZ], R3 ;  /* 0x00000003000085a7 */ /* 0x000ee400080010ff */
[----:B---3--:R-:W-:Y:S05]  /*b260*/  @!P0 BRA `(.L_x_141) ;  /* 0xfffffffc00f08947 */ /* 0x008fea000383ffff */
[----:B------:R-:W-:Y:S05]  /*b270*/  BRA `(.L_x_142) ;  /* 0xffffff80003c7947 */ /* 0x000fea000383ffff */
.L_x_64:
[----:B--2---:R2:W3:Y:S02]  /*b280*/  SYNCS.PHASECHK.TRANS64.TRYWAIT P0, [R0+URZ+0x70], R3 ;  /* 0x00007003000075a7 */ /* 0x0044e400080011ff */
[----:B---3--:R-:W-:Y:S05]  /*b290*/  @!P0 NANOSLEEP.SYNCS 0x989680 ;  /* 0x009896800000895d */ /* 0x008fea0003900000 */
[----:B------:R-:W3:Y:S02]  /*b2a0*/  @!P0 SYNCS.PHASECHK.TRANS64 P0, [R0+URZ+0x70], R3 ;  /* 0x00007003000085a7 */ /* 0x000ee400080010ff */
[----:B---3--:R-:W-:Y:S05]  /*b2b0*/  @!P0 BRA `(.L_x_64) ;  /* 0xfffffffc00f08947 */ /* 0x008fea000383ffff */
[----:B------:R-:W-:Y:S05]  /*b2c0*/  BRA `(.L_x_143) ;  /* 0xffffff8400487947 */ /* 0x000fea000383ffff */
.L_x_67:
[----:B------:R-:W-:Y:S07]  /*b2d0*/  MOV R0, UR7 ;  /* 0x0000000700007c02 */ /* 0x000fee0008000f00 */
.L_x_144:
[----:B--2---:R2:W3:Y:S02]  /*b2e0*/  SYNCS.PHASECHK.TRANS64.TRYWAIT P0, [R0+URZ+0x68], R3 ;  /* 0x00006803000075a7 */ /* 0x0044e400080011ff */
[----:B---3--:R-:W-:Y:S05]  /*b2f0*/  @!P0 NANOSLEEP.SYNCS 0x989680 ;  /* 0x009896800000895d */ /* 0x008fea0003900000 */
[----:B------:R-:W3:Y:S02]  /*b300*/  @!P0 SYNCS.PHASECHK.TRANS64 P0, [R0+URZ+0x68], R3 ;  /* 0x00006803000085a7 */ /* 0x000ee400080010ff */
[----:B---3--:R-:W-:Y:S05]  /*b310*/  @!P0 BRA `(.L_x_144) ;  /* 0xfffffffc00f08947 */ /* 0x008fea000383ffff */
[----:B------:R-:W-:Y:S05]  /*b320*/  BRA `(.L_x_66) ;  /* 0xffffff8800287947 */ /* 0x000fea000383ffff */
.L_x_70:
[----:B------:R-:W-:Y:S07]  /*b330*/  MOV R3, UR7 ;  /* 0x0000000700037c02 */ /* 0x000fee0008000f00 */
.L_x_145:
[----:B-1----:R1:W2:Y:S02]  /*b340*/  SYNCS.PHASECHK.TRANS64.TRYWAIT P0, [R3+URZ+0x40], R12 ;  /* 0x0000400c030075a7 */ /* 0x0022a400080011ff */
[----:B--2---:R-:W-:Y:S05]  /*b350*/  @!P0 NANOSLEEP.SYNCS 0x989680 ;  /* 0x009896800000895d */ /* 0x004fea0003900000 */
[----:B------:R-:W2:Y:S02]  /*b360*/  @!P0 SYNCS.PHASECHK.TRANS64 P0, [R3+URZ+0x40], R12 ;  /* 0x0000400c030085a7 */ /* 0x000ea400080010ff */
[----:B--2---:R-:W-:Y:S05]  /*b370*/  @!P0 BRA `(.L_x_145) ;  /* 0xfffffffc00f08947 */ /* 0x004fea000383ffff */
[----:B------:R-:W-:Y:S05]  /*b380*/  BRA `(.L_x_146) ;  /* 0xffffff8800a07947 */ /* 0x000fea000383ffff */
.L_x_71:
[----:B-1----:R-:W-:Y:S07]  /*b390*/  MOV R3, UR7 ;  /* 0x0000000700037c02 */ /* 0x002fee0008000f00 */
.L_x_147:
[----:B-1----:R1:W2:Y:S02]  /*b3a0*/  SYNCS.PHASECHK.TRANS64.TRYWAIT P0, [R3+URZ+0x48], R12 ;  /* 0x0000480c030075a7 */ /* 0x0022a400080011ff */
[----:B--2---:R-:W-:Y:S05]  /*b3b0*/  @!P0 NANOSLEEP.SYNCS 0x989680 ;  /* 0x009896800000895d */ /* 0x004fea0003900000 */
[----:B------:R-:W2:Y:S02]  /*b3c0*/  @!P0 SYNCS.PHASECHK.TRANS64 P0, [R3+URZ+0x48], R12 ;  /* 0x0000480c030085a7 */ /* 0x000ea400080010ff */
[----:B--2---:R-:W-:Y:S05]  /*b3d0*/  @!P0 BRA `(.L_x_147) ;  /* 0xfffffffc00f08947 */ /* 0x004fea000383ffff */
[----:B------:R-:W-:Y:S05]  /*b3e0*/  BRA `(.L_x_148) ;  /* 0xffffff8800dc7947 */ /* 0x000fea000383ffff */
.L_x_72:
[----:B-1----:R-:W-:Y:S07]  /*b3f0*/  MOV R3, UR7 ;  /* 0x0000000700037c02 */ /* 0x002fee0008000f00 */
.L_x_149:
[----:B-1----:R1:W2:Y:S02]  /*b400*/  SYNCS.PHASECHK.TRANS64.TRYWAIT P0, [R3+URZ+0x50], R12 ;  /* 0x0000500c030075a7 */ /* 0x0022a400080011ff */
[----:B--2---:R-:W-:Y:S05]  /*b410*/  @!P0 NANOSLEEP.SYNCS 0x989680 ;  /* 0x009896800000895d */ /* 0x004fea0003900000 */
[----:B------:R-:W2:Y:S02]  /*b420*/  @!P0 SYNCS.PHASECHK.TRANS64 P0, [R3+URZ+0x50], R12 ;  /* 0x0000500c030085a7 */ /* 0x000ea400080010ff */
[----:B--2---:R-:W-:Y:S05]  /*b430*/  @!P0 BRA `(.L_x_149) ;  /* 0xfffffffc00f08947 */ /* 0x004fea000383ffff */
[----:B------:R-:W-:Y:S05]  /*b440*/  BRA `(.L_x_150) ;  /* 0xffffff8c00247947 */ /* 0x000fea000383ffff */
.L_x_73:
[----:B------:R-:W-:Y:S07]  /*b450*/  MOV R3, UR7 ;  /* 0x0000000700037c02 */ /* 0x000fee0008000f00 */
.L_x_151:
[----:B-1----:R1:W2:Y:S02]  /*b460*/  SYNCS.PHASECHK.TRANS64.TRYWAIT P0, [R3+URZ+0x58], R12 ;  /* 0x0000580c030075a7 */ /* 0x0022a400080011ff */
[----:B--2---:R-:W-:Y:S05]  /*b470*/  @!P0 NANOSLEEP.SYNCS 0x989680 ;  /* 0x009896800000895d */ /* 0x004fea0003900000 */
[----:B------:R-:W2:Y:S02]  /*b480*/  @!P0 SYNCS.PHASECHK.TRANS64 P0, [R3+URZ+0x58], R12 ;  /* 0x0000580c030085a7 */ /* 0x000ea400080010ff */
[----:B--2---:R-:W-:Y:S05]  /*b490*/  @!P0 BRA `(.L_x_151) ;  /* 0xfffffffc00f08947 */ /* 0x004fea000383ffff */
[----:B------:R-:W-:Y:S05]  /*b4a0*/  BRA `(.L_x_152) ;  /* 0xffffff8c00ac7947 */ /* 0x000fea000383ffff */
.L_x_75:
[----:B------:R-:W-:-:S07]  /*b4b0*/  MOV R0, UR7 ;  /* 0x0000000700007c02 */ /* 0x000fce0008000f00 */
.L_x_153:
[----:B-1----:R1:W3:Y:S02]  /*b4c0*/  SYNCS.PHASECHK.TRANS64.TRYWAIT P0, [R0+URZ+0x40], R3 ;  /* 0x00004003000075a7 */ /* 0x0022e400080011ff */
[----:B---3--:R-:W-:Y:S05]  /*b4d0*/  @!P0 NANOSLEEP.SYNCS 0x989680 ;  /* 0x009896800000895d */ /* 0x008fea0003900000 */
[----:B------:R-:W3:Y:S02]  /*b4e0*/  @!P0 SYNCS.PHASECHK.TRANS64 P0, [R0+URZ+0x40], R3 ;  /* 0x00004003000085a7 */ /* 0x000ee400080010ff */
[----:B---3--:R-:W-:Y:S05]  /*b4f0*/  @!P0 BRA `(.L_x_153) ;  /* 0xfffffffc00f08947 */ /* 0x008fea000383ffff */
[----:B------:R-:W-:Y:S05]  /*b500*/  BRA `(.L_x_154) ;  /* 0xffffff90001c7947 */ /* 0x000fea000383ffff */
.L_x_76:
[----:B-1----:R-:W-:-:S07]  /*b510*/  MOV R0, UR7 ;  /* 0x0000000700007c02 */ /* 0x002fce0008000f00 */
.L_x_155:
[----:B-1----:R1:W3:Y:S02]  /*b520*/  SYNCS.PHASECHK.TRANS64.TRYWAIT P0, [R0+URZ+0x48], R3 ;  /* 0x00004803000075a7 */ /* 0x0022e400080011ff */
[----:B---3--:R-:W-:Y:S05]  /*b530*/  @!P0 NANOSLEEP.SYNCS 0x989680 ;  /* 0x009896800000895d */ /* 0x008fea0003900000 */
[----:B------:R-:W3:Y:S02]  /*b540*/  @!P0 SYNCS.PHASECHK.TRANS64 P0, [R0+URZ+0x48], R3 ;  /* 0x00004803000085a7 */ /* 0x000ee400080010ff */
[----:B---3--:R-:W-:Y:S05]  /*b550*/  @!P0 BRA `(.L_x_155) ;  /* 0xfffffffc00f08947 */ /* 0x008fea000383ffff */
[----:B------:R-:W-:Y:S05]  /*b560*/  BRA `(.L_x_156) ;  /* 0xffffff90000c7947 */ /* 0x000fea000383ffff */
.L_x_77:
[----:B-1----:R-:W-:-:S07]  /*b570*/  MOV R0, UR7 ;  /* 0x0000000700007c02 */ /* 0x002fce0008000f00 */
.L_x_157:
[----:B-1----:R1:W3:Y:S02]  /*b580*/  SYNCS.PHASECHK.TRANS64.TRYWAIT P0, [R0+URZ+0x50], R3 ;  /* 0x00005003000075a7 */ /* 0x0022e400080011ff */
[----:B---3--:R-:W-:Y:S05]  /*b590*/  @!P0 NANOSLEEP.SYNCS 0x989680 ;  /* 0x009896800000895d */ /* 0x008fea0003900000 */
[----:B------:R-:W3:Y:S02]  /*b5a0*/  @!P0 SYNCS.PHASECHK.TRANS64 P0, [R0+URZ+0x50], R3 ;  /* 0x00005003000085a7 */ /* 0x000ee400080010ff */
[----:B---3--:R-:W-:Y:S05]  /*b5b0*/  @!P0 BRA `(.L_x_157) ;  /* 0xfffffffc00f08947 */ /* 0x008fea000383ffff */
[----:B------:R-:W-:Y:S05]  /*b5c0*/  BRA `(.L_x_158) ;  /* 0xffffff8c00fc7947 */ /* 0x000fea000383ffff */
.L_x_79:
[----:B--2---:R2:W4:Y:S02]  /*b5d0*/  SYNCS.PHASECHK.TRANS64.TRYWAIT P0, [R0+URZ+0x70], R3 ;  /* 0x00007003000075a7 */ /* 0x00452400080011ff */
[----:B----4-:R-:W-:Y:S05]  /*b5e0*/  @!P0 NANOSLEEP.SYNCS 0x989680 ;  /* 0x009896800000895d */ /* 0x010fea0003900000 */
[----:B------:R-:W4:Y:S02]  /*b5f0*/  @!P0 SYNCS.PHASECHK.TRANS64 P0, [R0+URZ+0x70], R3 ;  /* 0x00007003000085a7 */ /* 0x000f2400080010ff */
[----:B----4-:R-:W-:Y:S05]  /*b600*/  @!P0 BRA `(.L_x_79) ;  /* 0xfffffffc00f08947 */ /* 0x010fea000383ffff */
[----:B------:R-:W-:Y:S05]  /*b610*/  BRA `(.L_x_159) ;  /* 0xffffff9000c47947 */ /* 0x000fea000383ffff */
.L_x_90:
[----:B-1----:R1:W3:Y:S02]  /*b620*/  SYNCS.PHASECHK.TRANS64.TRYWAIT P1, [R3+URZ+0x20], R0 ;  /* 0x00002000030075a7 */ /* 0x0022e400080211ff */
[----:B---3--:R-:W-:Y:S05]  /*b630*/  @!P1 NANOSLEEP.SYNCS 0x989680 ;  /* 0x009896800000995d */ /* 0x008fea0003900000 */
[----:B------:R-:W3:Y:S02]  /*b640*/  @!P1 SYNCS.PHASECHK.TRANS64 P1, [R3+URZ+0x20], R0 ;  /* 0x00002000030095a7 */ /* 0x000ee400080210ff */
[----:B---3--:R-:W-:Y:S05]  /*b650*/  @!P1 BRA `(.L_x_90) ;  /* 0xfffffffc00f09947 */ /* 0x008fea000383ffff */
[----:B------:R-:W-:Y:S05]  /*b660*/  BRA `(.L_x_89) ;  /* 0xffffff9c00e87947 */ /* 0x000fea000383ffff */
.L_x_92:
[----:B-1----:R1:W4:Y:S02]  /*b670*/  SYNCS.PHASECHK.TRANS64.TRYWAIT P0, [R193+URZ+0x90], R2 ;  /* 0x00009002c10075a7 */ /* 0x00232400080011ff */
[----:B----4-:R-:W-:Y:S05]  /*b680*/  @!P0 NANOSLEEP.SYNCS 0x989680 ;  /* 0x009896800000895d */ /* 0x010fea0003900000 */
[----:B------:R-:W4:Y:S02]  /*b690*/  @!P0 SYNCS.PHASECHK.TRANS64 P0, [R193+URZ+0x90], R2 ;  /* 0x00009002c10085a7 */ /* 0x000f2400080010ff */
[----:B----4-:R-:W-:Y:S05]  /*b6a0*/  @!P0 BRA `(.L_x_92) ;  /* 0xfffffffc00f08947 */ /* 0x010fea000383ffff */
[----:B------:R-:W-:Y:S05]  /*b6b0*/  BRA `(.L_x_91) ;  /* 0xffffffa000447947 */ /* 0x000fea000383ffff */
.L_x_101:
[----:B--2---:R2:W3:Y:S02]  /*b6c0*/  SYNCS.PHASECHK.TRANS64.TRYWAIT P0, [R204+URZ+0x20], R3 ;  /* 0x00002003cc0075a7 */ /* 0x0044e400080011ff */
[----:B---3--:R-:W-:Y:S05]  /*b6d0*/  @!P0 NANOSLEEP.SYNCS 0x989680 ;  /* 0x009896800000895d */ /* 0x008fea0003900000 */
[----:B------:R-:W3:Y:S02]  /*b6e0*/  @!P0 SYNCS.PHASECHK.TRANS64 P0, [R204+URZ+0x20], R3 ;  /* 0x00002003cc0085a7 */ /* 0x000ee400080010ff */
[----:B---3--:R-:W-:Y:S05]  /*b6f0*/  @!P0 BRA `(.L_x_101) ;  /* 0xfffffffc00f08947 */ /* 0x008fea000383ffff */
[----:B------:R-:W-:Y:S05]  /*b700*/  BRA `(.L_x_100) ;  /* 0xffffffb400507947 */ /* 0x000fea000383ffff */
.L_x_110:
[----:B--2---:R2:W3:Y:S02]  /*b710*/  SYNCS.PHASECHK.TRANS64.TRYWAIT P0, [R0+URZ+0x20], R5 ;  /* 0x00002005000075a7 */ /* 0x0044e400080011ff */
[----:B---3--:R-:W-:Y:S05]  /*b720*/  @!P0 NANOSLEEP.SYNCS 0x989680 ;  /* 0x009896800000895d */ /* 0x008fea0003900000 */
[----:B------:R-:W3:Y:S02]  /*b730*/  @!P0 SYNCS.PHASECHK.TRANS64 P0, [R0+URZ+0x20], R5 ;  /* 0x00002005000085a7 */ /* 0x000ee400080010ff */
[----:B---3--:R-:W-:Y:S05]  /*b740*/  @!P0 BRA `(.L_x_110) ;  /* 0xfffffffc00f08947 */ /* 0x008fea000383ffff */
[----:B------:R-:W-:Y:S05]  /*b750*/  BRA `(.L_x_109) ;  /* 0xffffffc800a87947 */ /* 0x000fea000383ffff */
.L_x_119:
[----:B--2---:R2:W3:Y:S02]  /*b760*/  SYNCS.PHASECHK.TRANS64.TRYWAIT P0, [R0+URZ+0x20], R3 ;  /* 0x00002003000075a7 */ /* 0x0044e400080011ff */
[----:B---3--:R-:W-:Y:S05]  /*b770*/  @!P0 NANOSLEEP.SYNCS 0x989680 ;  /* 0x009896800000895d */ /* 0x008fea0003900000 */
[----:B------:R-:W3:Y:S02]  /*b780*/  @!P0 SYNCS.PHASECHK.TRANS64 P0, [R0+URZ+0x20], R3 ;  /* 0x00002003000085a7 */ /* 0x000ee400080010ff */
[----:B---3--:R-:W-:Y:S05]  /*b790*/  @!P0 BRA `(.L_x_119) ;  /* 0xfffffffc00f08947 */ /* 0x008fea000383ffff */
[----:B------:R-:W-:Y:S05]  /*b7a0*/  BRA `(.L_x_118) ;  /* 0xffffffe0000c7947 */ /* 0x000fea000383ffff */
        .weak           $__internal_0_$__cuda_sm10x_tcgen05_guardrail_trap_col_being_dealloced_not_returned_by_alloc
        .type           $__internal_0_$__cuda_sm10x_tcgen05_guardrail_trap_col_being_dealloced_not_returned_by_alloc,@function
        .size           $__internal_0_$__cuda_sm10x_tcgen05_guardrail_trap_col_being_dealloced_not_returned_by_alloc,($__internal_1_$__cuda_sm10x_tcgen05_guardrail_trap_phase_invalid_during_alloc - $__internal_0_$__cuda_sm10x_tcgen05_guardrail_trap_col_being_dealloced_not_returned_by_alloc)
$__internal_0_$__cuda_sm10x_tcgen05_guardrail_trap_col_being_dealloced_not_returned_by_alloc:
[----:B------:R-:W-:Y:S05]  /*b7b0*/  BPT.TRAP 0x1 ;  /* 0x000000040000795c */ /* 0x000fea0000300000 */
[----:B------:R-:W-:-:S04]  /*b7c0*/  HFMA2 R3, -RZ, RZ, 0, 0 ;  /* 0x00000000ff037431 */ /* 0x000fc800000001ff */
[----:B------:R-:W-:Y:S05]  /*b7d0*/  RET.REL.NODEC R2 `(_ZN7cutlass13device_kernelINS_4gemm6kernel13GemmUniversalIN4cute5tupleIJiiiiEEENS1_10collective13CollectiveMmaINS1_35MainloopSm100TmaUmmaWarpSpecializedILi2ELi2ELi2ENS5_IJNS4_1CILi1EEESB_SB_EEEEENS5_IJNSA_ILi128EEENSA_ILi256EEENSA_ILi64EEEEEENS_12float_e4m3_tENS5_IJlSB_lEEESI_SJ_NS4_8TiledMMAINS4_8MMA_AtomIJNS4_10MMA_TraitsINS4_19SM100_MMA_F8F6F4_SSEJSI_SI_fSE_SF_NS4_17integral_constantINS4_4UMMA5MajorELSQ_0EEESR_NSO_INSP_7ScaleInELSS_0EEEST_EEEEEENS4_6LayoutISC_NS5_IJNSA_ILi0EEESX_SX_EEEEENS5_IJNS4_10UnderscoreES10_S10_EEEEENS4_13SM90_TMA_LOADENS4_14ComposedLayoutINS4_7SwizzleILi2ELi4ELi3EEENS4_18smem_ptr_flag_bitsILi8EEENSW_INS5_IJNSA_ILi8EEESG_EEENS5_IJSG_SB_EEEEEEEvNS4_8identityES13_S1D_vS1E_EENS_8epilogue10collective18CollectiveEpilogueINS1G_23Sm100TmaWarpSpecializedILi4ELi2ELi64ELb0ELb0EEEJSH_NS5_IJNSW_ISE_SB_EENSW_ISG_SB_EEEEESI_SJ_SI_SJ_NS1G_6fusion15FusionCallbacksIS1K_NS1O_17LinearCombinationISI_fSI_fLNS_15FloatRoundStyleE2EEESH_S1N_JEEENS4_5SM1004TMEM4LOAD26SM100_TMEM_LOAD_32dp32b64xES13_S1D_NS4_39AutoVectorizingCopyWithAssumedAlignmentILi128EEENS4_14SM90_TMA_STOREES1D_S1Z_S1Z_EEEvvEEEEvNT_6ParamsE) ;  /* 0xffffff4802087950 */ /* 0x000fea0003c3ffff */
        .weak           $__internal_1_$__cuda_sm10x_tcgen05_guardrail_trap_phase_invalid_during_alloc
        .type           $__internal_1_$__cuda_sm10x_tcgen05_guardrail_trap_phase_invalid_during_alloc,@function
        .size           $__internal_1_$__cuda_sm10x_tcgen05_guardrail_trap_phase_invalid_during_alloc,($__internal_2_$__cuda_sm10x_tcgen05_guardrail_trap_unallocated_columns_being_dealloced - $__internal_1_$__cuda_sm10x_tcgen05_guardrail_trap_phase_invalid_during_alloc)
$__internal_1_$__cuda_sm10x_tcgen05_guardrail_trap_phase_invalid_during_alloc:
[----:B------:R-:W-:Y:S05]  /*b7e0*/  BPT.TRAP 0x1 ;  /* 0x000000040000795c */ /* 0x000fea0000300000 */
[----:B------:R-:W-:-:S04]  /*b7f0*/  MOV R3, 0x0 ;  /* 0x0000000000037802 */ /* 0x000fc80000000f00 */
[----:B------:R-:W-:Y:S05]  /*b800*/  RET.REL.NODEC R2 `(_ZN7cutlass13device_kernelINS_4gemm6kernel13GemmUniversalIN4cute5tupleIJiiiiEEENS1_10collective13CollectiveMmaINS1_35MainloopSm100TmaUmmaWarpSpecializedILi2ELi2ELi2ENS5_IJNS4_1CILi1EEESB_SB_EEEEENS5_IJNSA_ILi128EEENSA_ILi256EEENSA_ILi64EEEEEENS_12float_e4m3_tENS5_IJlSB_lEEESI_SJ_NS4_8TiledMMAINS4_8MMA_AtomIJNS4_10MMA_TraitsINS4_19SM100_MMA_F8F6F4_SSEJSI_SI_fSE_SF_NS4_17integral_constantINS4_4UMMA5MajorELSQ_0EEESR_NSO_INSP_7ScaleInELSS_0EEEST_EEEEEENS4_6LayoutISC_NS5_IJNSA_ILi0EEESX_SX_EEEEENS5_IJNS4_10UnderscoreES10_S10_EEEEENS4_13SM90_TMA_LOADENS4_14ComposedLayoutINS4_7SwizzleILi2ELi4ELi3EEENS4_18smem_ptr_flag_bitsILi8EEENSW_INS5_IJNSA_ILi8EEESG_EEENS5_IJSG_SB_EEEEEEEvNS4_8identityES13_S1D_vS1E_EENS_8epilogue10collective18CollectiveEpilogueINS1G_23Sm100TmaWarpSpecializedILi4ELi2ELi64ELb0ELb0EEEJSH_NS5_IJNSW_ISE_SB_EENSW_ISG_SB_EEEEESI_SJ_SI_SJ_NS1G_6fusion15FusionCallbacksIS1K_NS1O_17LinearCombinationISI_fSI_fLNS_15FloatRoundStyleE2EEESH_S1N_JEEENS4_5SM1004TMEM4LOAD26SM100_TMEM_LOAD_32dp32b64xES13_S1D_NS4_39AutoVectorizingCopyWithAssumedAlignmentILi128EEENS4_14SM90_TMA_STOREES1D_S1Z_S1Z_EEEvvEEEEvNT_6ParamsE) ;  /* 0xffffff4402fc7950 */ /* 0x000fea0003c3ffff */
        .weak           $__internal_2_$__cuda_sm10x_tcgen05_guardrail_trap_unallocated_columns_being_dealloced
        .type           $__internal_2_$__cuda_sm10x_tcgen05_guardrail_trap_unallocated_columns_being_dealloced,@function
        .size           $__internal_2_$__cuda_sm10x_tcgen05_guardrail_trap_unallocated_columns_being_dealloced,(.L_x_161 - $__internal_2_$__cuda_sm10x_tcgen05_guardrail_trap_unallocated_columns_being_dealloced)
$__internal_2_$__cuda_sm10x_tcgen05_guardrail_trap_unallocated_columns_being_dealloced:
[----:B------:R-:W-:Y:S05]  /*b810*/  BPT.TRAP 0x1 ;  /* 0x000000040000795c */ /* 0x000fea0000300000 */
[----:B------:R-:W-:-:S04]  /*b820*/  HFMA2 R3, -RZ, RZ, 0, 0 ;  /* 0x00000000ff037431 */ /* 0x000fc800000001ff */
[----:B------:R-:W-:Y:S05]  /*b830*/  RET.REL.NODEC R2 `(_ZN7cutlass13device_kernelINS_4gemm6kernel13GemmUniversalIN4cute5tupleIJiiiiEEENS1_10collective13CollectiveMmaINS1_35MainloopSm100TmaUmmaWarpSpecializedILi2ELi2ELi2ENS5_IJNS4_1CILi1EEESB_SB_EEEEENS5_IJNSA_ILi128EEENSA_ILi256EEENSA_ILi64EEEEEENS_12float_e4m3_tENS5_IJlSB_lEEESI_SJ_NS4_8TiledMMAINS4_8MMA_AtomIJNS4_10MMA_TraitsINS4_19SM100_MMA_F8F6F4_SSEJSI_SI_fSE_SF_NS4_17integral_constantINS4_4UMMA5MajorELSQ_0EEESR_NSO_INSP_7ScaleInELSS_0EEEST_EEEEEENS4_6LayoutISC_NS5_IJNSA_ILi0EEESX_SX_EEEEENS5_IJNS4_10UnderscoreES10_S10_EEEEENS4_13SM90_TMA_LOADENS4_14ComposedLayoutINS4_7SwizzleILi2ELi4ELi3EEENS4_18smem_ptr_flag_bitsILi8EEENSW_INS5_IJNSA_ILi8EEESG_EEENS5_IJSG_SB_EEEEEEEvNS4_8identityES13_S1D_vS1E_EENS_8epilogue10collective18CollectiveEpilogueINS1G_23Sm100TmaWarpSpecializedILi4ELi2ELi64ELb0ELb0EEEJSH_NS5_IJNSW_ISE_SB_EENSW_ISG_SB_EEEEESI_SJ_SI_SJ_NS1G_6fusion15FusionCallbacksIS1K_NS1O_17LinearCombinationISI_fSI_fLNS_15FloatRoundStyleE2EEESH_S1N_JEEENS4_5SM1004TMEM4LOAD26SM100_TMEM_LOAD_32dp32b64xES13_S1D_NS4_39AutoVectorizingCopyWithAssumedAlignmentILi128EEENS4_14SM90_TMA_STOREES1D_S1Z_S1Z_EEEvvEEEEvNT_6ParamsE) ;  /* 0xffffff4402f07950 */ /* 0x000fea0003c3ffff */
.L_x_160:
[----:B------:R-:W-:-:S00]  /*b840*/  BRA `(.L_x_160) ;  /* 0xfffffffc00fc7947 */ /* 0x000fc0000383ffff */
[----:B------:R-:W-:-:S00]  /*b850*/  NOP ;  /* 0x0000000000007918 */ /* 0x000fc00000000000 */
        /* <DEDUP_REMOVED lines=10> */
.L_x_161:


//--------------------- .nv.global.init           --------------------------
	.section	.nv.global.init,"aw",@progbits
.nv.global.init:
	.type		$str$27,@object
	.size		$str$27,($str$28 - $str$27)
$str$27:
        /*0000*/ 	.byte	0x28, 0x61, 0x64, 0x64, 0x72, 0x65, 0x73, 0x73, 0x20, 0x26, 0x20, 0x6d, 0x61, 0x73, 0x6b, 0x29
        /*0010*/ 	.byte	0x20, 0x3d, 0x3d, 0x20, 0x30, 0x00
	.type		$str$28,@object
	.size		$str$28,($str$26 - $str$28)
$str$28:
        /*0016*/ 	.byte	0x2f, 0x74, 0x6d, 0x70, 0x2f, 0x63, 0x75, 0x74, 0x6c, 0x61, 0x73, 0x73, 0x5f, 0x73, 0x77, 0x65
        /*0026*/ 	.byte	0x65, 0x70, 0x5f, 0x73, 0x72, 0x63, 0x2f, 0x69, 0x6e, 0x63, 0x6c, 0x75, 0x64, 0x65, 0x2f, 0x63
        /*0036*/ 	.byte	0x75, 0x74, 0x65, 0x2f, 0x70, 0x6f, 0x69, 0x6e, 0x74, 0x65, 0x72, 0x5f, 0x66, 0x6c, 0x61, 0x67
        /*0046*/ 	.byte	0x67, 0x65, 0x64, 0x2e, 0x68, 0x70, 0x70, 0x00
	.type		$str$26,@object
	.size		$str$26,($str$25 - $str$26)
$str$26:
        /*004e*/ 	.byte	0x2f, 0x74, 0x6d, 0x70, 0x2f, 0x63, 0x75, 0x74, 0x6c, 0x61, 0x73, 0x73, 0x5f, 0x73, 0x77, 0x65
        /*005e*/ 	.byte	0x65, 0x70, 0x5f, 0x73, 0x72, 0x63, 0x2f, 0x69, 0x6e, 0x63, 0x6c, 0x75, 0x64, 0x65, 0x2f, 0x63
        /*006e*/ 	.byte	0x75, 0x74, 0x65, 0x2f, 0x61, 0x74, 0x6f, 0x6d, 0x2f, 0x63, 0x6f, 0x70, 0x79, 0x5f, 0x74, 0x72
        /*007e*/ 	.byte	0x61, 0x69, 0x74, 0x73, 0x5f, 0x73, 0x6d, 0x31, 0x30, 0x30, 0x2e, 0x68, 0x70, 0x70, 0x00
	.type		$str$25,@object
	.size		$str$25,(__unnamed_1 - $str$25)
$str$25:
        /*008d*/ 	.byte	0x28, 0x28, 0x75, 0x69, 0x6e, 0x74, 0x33, 0x32, 0x5f, 0x74, 0x28, 0x74, 0x68, 0x72, 0x65, 0x61
        /*009d*/ 	.byte	0x64, 0x49, 0x64, 0x78, 0x2e, 0x78, 0x29, 0x20, 0x2f, 0x20, 0x33, 0x32, 0x29, 0x20, 0x25, 0x20
        /*00ad*/ 	.byte	0x34, 0x29, 0x20, 0x3d, 0x3d, 0x20, 0x28, 0x28, 0x28, 0x74, 0x6d, 0x65, 0x6d, 0x5f, 0x61, 0x64
        /*00bd*/ 	.byte	0x64, 0x72, 0x20, 0x3e, 0x3e, 0x20, 0x31, 0x36, 0x29, 0x20, 0x2f, 0x20, 0x33, 0x32, 0x29, 0x20
        /*00cd*/ 	.byte	0x25, 0x20, 0x34, 0x29, 0x00
	.type		__unnamed_1,@object
	.size		__unnamed_1,(__unnamed_2 - __unnamed_1)
__unnamed_1:
        /*00d2*/ 	.byte	0x61, 0x75, 0x74, 0x6f, 0x20, 0x63, 0x75, 0x74, 0x65, 0x3a, 0x3a, 0x61, 0x73, 0x5f, 0x70, 0x6f
        /* <DEDUP_REMOVED lines=24> */
        /*0262*/ 	.byte	0x43, 0x3c, 0x38, 0x31, 0x39, 0x32, 0x3e, 0x3e, 0x3e, 0x3e, 0x5d, 0x00
	.type		__unnamed_2,@object
	.size		__unnamed_2,(__unnamed_3 - __unnamed_2)
__unnamed_2:
        /* <DEDUP_REMOVED lines=26> */
	.type		__unnamed_3,@object
	.size		__unnamed_3,(.L_3 - __unnamed_3)
__unnamed_3:
        /* <DEDUP_REMOVED lines=42> */
        /*06aa*/ 	.byte	0x3e, 0x3e, 0x3e, 0x3e, 0x5d, 0x00
.L_3:


//--------------------- .nv.shared._ZN7cutlass13device_kernelINS_4gemm6kernel13GemmUniversalIN4cute5tupleIJiiiiEEENS1_10collective13CollectiveMmaINS1_35MainloopSm100TmaUmmaWarpSpecializedILi2ELi2ELi2ENS5_IJNS4_1CILi1EEESB_SB_EEEEENS5_IJNSA_ILi128EEENSA_ILi256EEENSA_ILi64EEEEEENS_12float_e4m3_tENS5_IJlSB_lEEESI_SJ_NS4_8TiledMMAINS4_8MMA_AtomIJNS4_10MMA_TraitsINS4_19SM100_MMA_F8F6F4_SSEJSI_SI_fSE_SF_NS4_17integral_constantINS4_4UMMA5MajorELSQ_0EEESR_NSO_INSP_7ScaleInELSS_0EEEST_EEEEEENS4_6LayoutISC_NS5_IJNSA_ILi0EEESX_SX_EEEEENS5_IJNS4_10UnderscoreES10_S10_EEEEENS4_13SM90_TMA_LOADENS4_14ComposedLayoutINS4_7SwizzleILi2ELi4ELi3EEENS4_18smem_ptr_flag_bitsILi8EEENSW_INS5_IJNSA_ILi8EEESG_EEENS5_IJSG_SB_EEEEEEEvNS4_8identityES13_S1D_vS1E_EENS_8epilogue10collective18CollectiveEpilogueINS1G_23Sm100TmaWarpSpecializedILi4ELi2ELi64ELb0ELb0EEEJSH_NS5_IJNSW_ISE_SB_EENSW_ISG_SB_EEEEESI_SJ_SI_SJ_NS1G_6fusion15FusionCallbacksIS1K_NS1O_17LinearCombinationISI_fSI_fLNS_15FloatRoundStyleE2EEESH_S1N_JEEENS4_5SM1004TMEM4LOAD26SM100_TMEM_LOAD_32dp32b64xES13_S1D_NS4_39AutoVectorizingCopyWithAssumedAlignmentILi128EEENS4_14SM90_TMA_STOREES1D_S1Z_S1Z_EEEvvEEEEvNT_6ParamsE --------------------------
	.section	.nv.shared._ZN7cutlass13device_kernelINS_4gemm6kernel13GemmUniversalIN4cute5tupleIJiiiiEEENS1_10collective13CollectiveMmaINS1_35MainloopSm100TmaUmmaWarpSpecializedILi2ELi2ELi2ENS5_IJNS4_1CILi1EEESB_SB_EEEEENS5_IJNSA_ILi128EEENSA_ILi256EEENSA_ILi64EEEEEENS_12float_e4m3_tENS5_IJlSB_lEEESI_SJ_NS4_8TiledMMAINS4_8MMA_AtomIJNS4_10MMA_TraitsINS4_19SM100_MMA_F8F6F4_SSEJSI_SI_fSE_SF_NS4_17integral_constantINS4_4UMMA5MajorELSQ_0EEESR_NSO_INSP_7ScaleInELSS_0EEEST_EEEEEENS4_6LayoutISC_NS5_IJNSA_ILi0EEESX_SX_EEEEENS5_IJNS4_10UnderscoreES10_S10_EEEEENS4_13SM90_TMA_LOADENS4_14ComposedLayoutINS4_7SwizzleILi2ELi4ELi3EEENS4_18smem_ptr_flag_bitsILi8EEENSW_INS5_IJNSA_ILi8EEESG_EEENS5_IJSG_SB_EEEEEEEvNS4_8identityES13_S1D_vS1E_EENS_8epilogue10collective18CollectiveEpilogueINS1G_23Sm100TmaWarpSpecializedILi4ELi2ELi64ELb0ELb0EEEJSH_NS5_IJNSW_ISE_SB_EENSW_ISG_SB_EEEEESI_SJ_SI_SJ_NS1G_6fusion15FusionCallbacksIS1K_NS1O_17LinearCombinationISI_fSI_fLNS_15FloatRoundStyleE2EEESH_S1N_JEEENS4_5SM1004TMEM4LOAD26SM100_TMEM_LOAD_32dp32b64xES13_S1D_NS4_39AutoVectorizingCopyWithAssumedAlignmentILi128EEENS4_14SM90_TMA_STOREES1D_S1Z_S1Z_EEEvvEEEEvNT_6ParamsE,"aw",@nobits
	.sectionflags	@""
	.align	16
	.zero		1024


//--------------------- .nv.shared.reserved.0     --------------------------
	.section	.nv.shared.reserved.0,"aw",@nobits
	.weak		__nv_reservedSMEM_offset_0_alias
	.size		__nv_reservedSMEM_offset_0_alias, 0, 64
	.other		__nv_reservedSMEM_offset_0_alias,@"STO_CUDA_RESERVED_SHARED STV_DEFAULT"
__nv_reservedSMEM_offset_0_alias:
	.zero		0
.nv.shared.reserved.0:
	.zero		64
	.weak		__nv_reservedSMEM_tcgen05_partition
	.type		__nv_reservedSMEM_tcgen05_partition,@object
	.size		__nv_reservedSMEM_tcgen05_partition,(.L_0 - __nv_reservedSMEM_tcgen05_partition)
__nv_reservedSMEM_tcgen05_partition:
	.zero		32
.L_0:


//--------------------- .nv.global                --------------------------
	.section	.nv.global,"aw",@nobits
.nv.global:
	.type		_ZN40_INTERNAL_f1ebd75d_4_k_cu_a2d6294e_239944cute1_E,@object
	.size		_ZN40_INTERNAL_f1ebd75d_4_k_cu_a2d6294e_239944cute1_E,(_ZN40_INTERNAL_f1ebd75d_4_k_cu_a2d6294e_239944cuda3std3__45__cpo6cbeginE - _ZN40_INTERNAL_f1ebd75d_4_k_cu_a2d6294e_239944cute1_E)
_ZN40_INTERNAL_f1ebd75d_4_k_cu_a2d6294e_239944cute1_E:
	.zero		1
	.type		_ZN40_INTERNAL_f1ebd75d_4_k_cu_a2d6294e_239944cuda3std3__45__cpo6cbeginE,@object
	.size		_ZN40_INTERNAL_f1ebd75d_4_k_cu_a2d6294e_239944cuda3std3__45__cpo6cbeginE,(_ZN40_INTERNAL_f1ebd75d_4_k_cu_a2d6294e_239944cuda3std3__48in_placeE - _ZN40_INTERNAL_f1ebd75d_4_k_cu_a2d6294e_239944cuda3std3__45__cpo6cbeginE)
_ZN40_INTERNAL_f1ebd75d_4_k_cu_a2d6294e_239944cuda3std3__45__cpo6cbeginE:
	.zero		1
	.type		_ZN40_INTERNAL_f1ebd75d_4_k_cu_a2d6294e_239944cuda3std3__48in_placeE,@object
	.size		_ZN40_INTERNAL_f1ebd75d_4_k_cu_a2d6294e_239944cuda3std3__48in_placeE,(_ZN40_INTERNAL_f1ebd75d_4_k_cu_a2d6294e_239944cuda3std6ranges3__45__cpo9iter_moveE - _ZN40_INTERNAL_f1ebd75d_4_k_cu_a2d6294e_239944cuda3std3__48in_placeE)
_ZN40_INTERNAL_f1ebd75d_4_k_cu_a2d6294e_239944cuda3std3__48in_placeE:
	.zero		1
	.type		_ZN40_INTERNAL_f1ebd75d_4_k_cu_a2d6294e_239944cuda3std6ranges3__45__cpo9iter_moveE,@object
	.size		_ZN40_INTERNAL_f1ebd75d_4_k_cu_a2d6294e_239944cuda3std6ranges3__45__cpo9iter_moveE,(_ZN40_INTERNAL_f1ebd75d_4_k_cu_a2d6294e_239944cuda3std3__45__cpo5beginE - _ZN40_INTERNAL_f1ebd75d_4_k_cu_a2d6294e_239944cuda3std6ranges3__45__cpo9iter_moveE)
_ZN40_INTERNAL_f1ebd75d_4_k_cu_a2d6294e_239944cuda3std6ranges3__45__cpo9iter_moveE:
	.zero		1
	.type		_ZN40_INTERNAL_f1ebd75d_4_k_cu_a2d6294e_239944cuda3std3__45__cpo5beginE,@object
	.size		_ZN40_INTERNAL_f1ebd75d_4_k_cu_a2d6294e_239944cuda3std3__45__cpo5beginE,(_ZN40_INTERNAL_f1ebd75d_4_k_cu_a2d6294e_239944cuda3std3__442_GLOBAL__N__f1ebd75d_4_k_cu_a2d6294e_239946ignoreE - _ZN40_INTERNAL_f1ebd75d_4_k_cu_a2d6294e_239944cuda3std3__45__cpo5beginE)
_ZN40_INTERNAL_f1ebd75d_4_k_cu_a2d6294e_239944cuda3std3__45__cpo5beginE:
	.zero		1
	.type		_ZN40_INTERNAL_f1ebd75d_4_k_cu_a2d6294e_239944cuda3std3__442_GLOBAL__N__f1ebd75d_4_k_cu_a2d6294e_239946ignoreE,@object
	.size		_ZN40_INTERNAL_f1ebd75d_4_k_cu_a2d6294e_239944cuda3std3__442_GLOBAL__N__f1ebd75d_4_k_cu_a2d6294e_239946ignoreE,(_ZN40_INTERNAL_f1ebd75d_4_k_cu_a2d6294e_239944cute7productE - _ZN40_INTERNAL_f1ebd75d_4_k_cu_a2d6294e_239944cuda3std3__442_GLOBAL__N__f1ebd75d_4_k_cu_a2d6294e_239946ignoreE)
_ZN40_INTERNAL_f1ebd75d_4_k_cu_a2d6294e_239944cuda3std3__442_GLOBAL__N__f1ebd75d_4_k_cu_a2d6294e_239946ignoreE:
	.zero		1
	.type		_ZN40_INTERNAL_f1ebd75d_4_k_cu_a2d6294e_239944cute7productE,@object
	.size		_ZN40_INTERNAL_f1ebd75d_4_k_cu_a2d6294e_239944cute7productE,(_ZN40_INTERNAL_f1ebd75d_4_k_cu_a2d6294e_239944cuda3std3__45__cpo3endE - _ZN40_INTERNAL_f1ebd75d_4_k_cu_a2d6294e_239944cute7productE)
_ZN40_INTERNAL_f1ebd75d_4_k_cu_a2d6294e_239944cute7productE:
	.zero		1
	.type		_ZN40_INTERNAL_f1ebd75d_4_k_cu_a2d6294e_239944cuda3std3__45__cpo3endE,@object
	.size		_ZN40_INTERNAL_f1ebd75d_4_k_cu_a2d6294e_239944cuda3std3__45__cpo3endE,(_ZN40_INTERNAL_f1ebd75d_4_k_cu_a2d6294e_239944cuda3std3__419piecewise_constructE - _ZN40_INTERNAL_f1ebd75d_4_k_cu_a2d6294e_239944cuda3std3__45__cpo3endE)
_ZN40_INTERNAL_f1ebd75d_4_k_cu_a2d6294e_239944cuda3std3__45__cpo3endE:
	.zero		1
	.type		_ZN40_INTERNAL_f1ebd75d_4_k_cu_a2d6294e_239944cuda3std3__419piecewise_constructE,@object
	.size		_ZN40_INTERNAL_f1ebd75d_4_k_cu_a2d6294e_239944cuda3std3__419piecewise_constructE,(_ZN40_INTERNAL_f1ebd75d_4_k_cu_a2d6294e_239944cuda3std3__45__cpo4cendE - _ZN40_INTERNAL_f1ebd75d_4_k_cu_a2d6294e_239944cuda3std3__419piecewise_constructE)
_ZN40_INTERNAL_f1ebd75d_4_k_cu_a2d6294e_239944cuda3std3__419piecewise_constructE:
	.zero		1
	.type		_ZN40_INTERNAL_f1ebd75d_4_k_cu_a2d6294e_239944cuda3std3__45__cpo4cendE,@object
	.size		_ZN40_INTERNAL_f1ebd75d_4_k_cu_a2d6294e_239944cuda3std3__45__cpo4cendE,(_ZN40_INTERNAL_f1ebd75d_4_k_cu_a2d6294e_239944cuda3std6ranges3__45__cpo4swapE - _ZN40_INTERNAL_f1ebd75d_4_k_cu_a2d6294e_239944cuda3std3__45__cpo4cendE)
_ZN40_INTERNAL_f1ebd75d_4_k_cu_a2d6294e_239944cuda3std3__45__cpo4cendE:
	.zero		1
	.type		_ZN40_INTERNAL_f1ebd75d_4_k_cu_a2d6294e_239944cuda3std6ranges3__45__cpo4swapE,@object
	.size		_ZN40_INTERNAL_f1ebd75d_4_k_cu_a2d6294e_239944cuda3std6ranges3__45__cpo4swapE,(.L_11 - _ZN40_INTERNAL_f1ebd75d_4_k_cu_a2d6294e_239944cuda3std6ranges3__45__cpo4swapE)
_ZN40_INTERNAL_f1ebd75d_4_k_cu_a2d6294e_239944cuda3std6ranges3__45__cpo4swapE:
	.zero		1
.L_11:


//--------------------- .nv.constant0._ZN7cutlass13device_kernelINS_4gemm6kernel13GemmUniversalIN4cute5tupleIJiiiiEEENS1_10collective13CollectiveMmaINS1_35MainloopSm100TmaUmmaWarpSpecializedILi2ELi2ELi2ENS5_IJNS4_1CILi1EEESB_SB_EEEEENS5_IJNSA_ILi128EEENSA_ILi256EEENSA_ILi64EEEEEENS_12float_e4m3_tENS5_IJlSB_lEEESI_SJ_NS4_8TiledMMAINS4_8MMA_AtomIJNS4_10MMA_TraitsINS4_19SM100_MMA_F8F6F4_SSEJSI_SI_fSE_SF_NS4_17integral_constantINS4_4UMMA5MajorELSQ_0EEESR_NSO_INSP_7ScaleInELSS_0EEEST_EEEEEENS4_6LayoutISC_NS5_IJNSA_ILi0EEESX_SX_EEEEENS5_IJNS4_10UnderscoreES10_S10_EEEEENS4_13SM90_TMA_LOADENS4_14ComposedLayoutINS4_7SwizzleILi2ELi4ELi3EEENS4_18smem_ptr_flag_bitsILi8EEENSW_INS5_IJNSA_ILi8EEESG_EEENS5_IJSG_SB_EEEEEEEvNS4_8identityES13_S1D_vS1E_EENS_8epilogue10collective18CollectiveEpilogueINS1G_23Sm100TmaWarpSpecializedILi4ELi2ELi64ELb0ELb0EEEJSH_NS5_IJNSW_ISE_SB_EENSW_ISG_SB_EEEEESI_SJ_SI_SJ_NS1G_6fusion15FusionCallbacksIS1K_NS1O_17LinearCombinationISI_fSI_fLNS_15FloatRoundStyleE2EEESH_S1N_JEEENS4_5SM1004TMEM4LOAD26SM100_TMEM_LOAD_32dp32b64xES13_S1D_NS4_39AutoVectorizingCopyWithAssumedAlignmentILi128EEENS4_14SM90_TMA_STOREES1D_S1Z_S1Z_EEEvvEEEEvNT_6ParamsE --------------------------
	.section	.nv.constant0._ZN7cutlass13device_kernelINS_4gemm6kernel13GemmUniversalIN4cute5tupleIJiiiiEEENS1_10collective13CollectiveMmaINS1_35MainloopSm100TmaUmmaWarpSpecializedILi2ELi2ELi2ENS5_IJNS4_1CILi1EEESB_SB_EEEEENS5_IJNSA_ILi128EEENSA_ILi256EEENSA_ILi64EEEEEENS_12float_e4m3_tENS5_IJlSB_lEEESI_SJ_NS4_8TiledMMAINS4_8MMA_AtomIJNS4_10MMA_TraitsINS4_19SM100_MMA_F8F6F4_SSEJSI_SI_fSE_SF_NS4_17integral_constantINS4_4UMMA5MajorELSQ_0EEESR_NSO_INSP_7ScaleInELSS_0EEEST_EEEEEENS4_6LayoutISC_NS5_IJNSA_ILi0EEESX_SX_EEEEENS5_IJNS4_10UnderscoreES10_S10_EEEEENS4_13SM90_TMA_LOADENS4_14ComposedLayoutINS4_7SwizzleILi2ELi4ELi3EEENS4_18smem_ptr_flag_bitsILi8EEENSW_INS5_IJNSA_ILi8EEESG_EEENS5_IJSG_SB_EEEEEEEvNS4_8identityES13_S1D_vS1E_EENS_8epilogue10collective18CollectiveEpilogueINS1G_23Sm100TmaWarpSpecializedILi4ELi2ELi64ELb0ELb0EEEJSH_NS5_IJNSW_ISE_SB_EENSW_ISG_SB_EEEEESI_SJ_SI_SJ_NS1G_6fusion15FusionCallbacksIS1K_NS1O_17LinearCombinationISI_fSI_fLNS_15FloatRoundStyleE2EEESH_S1N_JEEENS4_5SM1004TMEM4LOAD26SM100_TMEM_LOAD_32dp32b64xES13_S1D_NS4_39AutoVectorizingCopyWithAssumedAlignmentILi128EEENS4_14SM90_TMA_STOREES1D_S1Z_S1Z_EEEvvEEEEvNT_6ParamsE,"a",@progbits
	.sectionflags	@""
	.align	4
.nv.constant0._ZN7cutlass13device_kernelINS_4gemm6kernel13GemmUniversalIN4cute5tupleIJiiiiEEENS1_10collective13CollectiveMmaINS1_35MainloopSm100TmaUmmaWarpSpecializedILi2ELi2ELi2ENS5_IJNS4_1CILi1EEESB_SB_EEEEENS5_IJNSA_ILi128EEENSA_ILi256EEENSA_ILi64EEEEEENS_12float_e4m3_tENS5_IJlSB_lEEESI_SJ_NS4_8TiledMMAINS4_8MMA_AtomIJNS4_10MMA_TraitsINS4_19SM100_MMA_F8F6F4_SSEJSI_SI_fSE_SF_NS4_17integral_constantINS4_4UMMA5MajorELSQ_0EEESR_NSO_INSP_7ScaleInELSS_0EEEST_EEEEEENS4_6LayoutISC_NS5_IJNSA_ILi0EEESX_SX_EEEEENS5_IJNS4_10UnderscoreES10_S10_EEEEENS4_13SM90_TMA_LOADENS4_14ComposedLayoutINS4_7SwizzleILi2ELi4ELi3EEENS4_18smem_ptr_flag_bitsILi8EEENSW_INS5_IJNSA_ILi8EEESG_EEENS5_IJSG_SB_EEEEEEEvNS4_8identityES13_S1D_vS1E_EENS_8epilogue10collective18CollectiveEpilogueINS1G_23Sm100TmaWarpSpecializedILi4ELi2ELi64ELb0ELb0EEEJSH_NS5_IJNSW_ISE_SB_EENSW_ISG_SB_EEEEESI_SJ_SI_SJ_NS1G_6fusion15FusionCallbacksIS1K_NS1O_17LinearCombinationISI_fSI_fLNS_15FloatRoundStyleE2EEESH_S1N_JEEENS4_5SM1004TMEM4LOAD26SM100_TMEM_LOAD_32dp32b64xES13_S1D_NS4_39AutoVectorizingCopyWithAssumedAlignmentILi128EEENS4_14SM90_TMA_STOREES1D_S1Z_S1Z_EEEvvEEEEvNT_6ParamsE:
	.zero		2944


//--------------------- SYMBOLS --------------------------

	.type		.nv.reservedSmem.offset0,@object
	.size		.nv.reservedSmem.offset0,0x4
	.type		.nv.reservedSmem.cap,@object
	.size		.nv.reservedSmem.cap,0x4
	.type		__assertfail,@function
